//
// Generated by NVIDIA NVVM Compiler
//
// Compiler Build ID: CL-36424714
// Cuda compilation tools, release 13.0, V13.0.88
// Based on NVVM 20.0.0
//

.version 9.0
.target sm_100
.address_size 64

	// .globl	_Z13phase1_kernelPiii
.const .align 4 .u32 const_n;
.const .align 4 .u32 const_B;
// _ZZ13phase1_kernelPiiiE5block has been demoted
// _ZZ13phase2_kernelPiiiE5pivot has been demoted
// _ZZ13phase2_kernelPiiiE7current has been demoted
// _ZZ13phase3_kernelPiiiiiE9row_pivot has been demoted
// _ZZ13phase3_kernelPiiiiiE9col_pivot has been demoted
// _ZZ13phase3_kernelPiiiiiE7current has been demoted

.visible .entry _Z13phase1_kernelPiii(
	.param .u64 .ptr .align 1 _Z13phase1_kernelPiii_param_0,
	.param .u32 _Z13phase1_kernelPiii_param_1,
	.param .u32 _Z13phase1_kernelPiii_param_2
)
{
	.reg .pred 	%p<2>;
	.reg .b32 	%r<116>;
	.reg .b64 	%rd<7>;
	// demoted variable
	.shared .align 4 .b8 _ZZ13phase1_kernelPiiiE5block[16640];
	ld.param.u64 	%rd3, [_Z13phase1_kernelPiii_param_0];
	ld.param.u32 	%r11, [_Z13phase1_kernelPiii_param_1];
	cvta.to.global.u64 	%rd4, %rd3;
	mov.u32 	%r12, %tid.x;
	mov.u32 	%r13, %tid.y;
	shl.b32 	%r14, %r11, 6;
	add.s32 	%r15, %r14, %r13;
	ld.const.u32 	%r16, [const_n];
	add.s32 	%r17, %r14, %r12;
	mad.lo.s32 	%r18, %r16, %r15, %r17;
	mul.wide.s32 	%rd5, %r18, 4;
	add.s64 	%rd1, %rd4, %rd5;
	ld.global.u32 	%r19, [%rd1];
	mov.u32 	%r20, _ZZ13phase1_kernelPiiiE5block;
	mad.lo.s32 	%r21, %r13, 260, %r20;
	shl.b32 	%r22, %r12, 2;
	add.s32 	%r1, %r21, %r22;
	st.shared.u32 	[%r1], %r19;
	ld.global.u32 	%r23, [%rd1+128];
	st.shared.u32 	[%r1+128], %r23;
	shl.b32 	%r24, %r16, 5;
	add.s32 	%r25, %r18, %r24;
	mul.wide.s32 	%rd6, %r25, 4;
	add.s64 	%rd2, %rd4, %rd6;
	ld.global.u32 	%r26, [%rd2];
	st.shared.u32 	[%r1+8320], %r26;
	ld.global.u32 	%r27, [%rd2+128];
	st.shared.u32 	[%r1+8448], %r27;
	bar.sync 	0;
	add.s32 	%r114, %r21, 8332;
	add.s32 	%r28, %r22, %r20;
	add.s32 	%r113, %r28, 520;
	mov.b32 	%r115, 8320;
$L__BB0_1:
	ld.shared.u32 	%r29, [%r1];
	ld.shared.u32 	%r30, [%r114+-8332];
	ld.shared.u32 	%r31, [%r113+-520];
	add.s32 	%r32, %r31, %r30;
	min.s32 	%r33, %r29, %r32;
	st.shared.u32 	[%r1], %r33;
	ld.shared.u32 	%r34, [%r1+128];
	ld.shared.u32 	%r35, [%r114+-8332];
	ld.shared.u32 	%r36, [%r113+-392];
	add.s32 	%r37, %r36, %r35;
	min.s32 	%r38, %r34, %r37;
	st.shared.u32 	[%r1+128], %r38;
	ld.shared.u32 	%r39, [%r1+8320];
	ld.shared.u32 	%r40, [%r114+-12];
	ld.shared.u32 	%r41, [%r113+-520];
	add.s32 	%r42, %r41, %r40;
	min.s32 	%r43, %r39, %r42;
	st.shared.u32 	[%r1+8320], %r43;
	ld.shared.u32 	%r44, [%r1+8448];
	ld.shared.u32 	%r45, [%r114+-12];
	ld.shared.u32 	%r46, [%r113+-392];
	add.s32 	%r47, %r46, %r45;
	min.s32 	%r48, %r44, %r47;
	st.shared.u32 	[%r1+8448], %r48;
	bar.sync 	0;
	ld.shared.u32 	%r49, [%r1];
	ld.shared.u32 	%r50, [%r114+-8328];
	ld.shared.u32 	%r51, [%r113+-260];
	add.s32 	%r52, %r51, %r50;
	min.s32 	%r53, %r49, %r52;
	st.shared.u32 	[%r1], %r53;
	ld.shared.u32 	%r54, [%r1+128];
	ld.shared.u32 	%r55, [%r114+-8328];
	ld.shared.u32 	%r56, [%r113+-132];
	add.s32 	%r57, %r56, %r55;
	min.s32 	%r58, %r54, %r57;
	st.shared.u32 	[%r1+128], %r58;
	ld.shared.u32 	%r59, [%r1+8320];
	ld.shared.u32 	%r60, [%r114+-8];
	ld.shared.u32 	%r61, [%r113+-260];
	add.s32 	%r62, %r61, %r60;
	min.s32 	%r63, %r59, %r62;
	st.shared.u32 	[%r1+8320], %r63;
	ld.shared.u32 	%r64, [%r1+8448];
	ld.shared.u32 	%r65, [%r114+-8];
	ld.shared.u32 	%r66, [%r113+-132];
	add.s32 	%r67, %r66, %r65;
	min.s32 	%r68, %r64, %r67;
	st.shared.u32 	[%r1+8448], %r68;
	bar.sync 	0;
	ld.shared.u32 	%r69, [%r1];
	ld.shared.u32 	%r70, [%r114+-8324];
	ld.shared.u32 	%r71, [%r113];
	add.s32 	%r72, %r71, %r70;
	min.s32 	%r73, %r69, %r72;
	st.shared.u32 	[%r1], %r73;
	ld.shared.u32 	%r74, [%r1+128];
	ld.shared.u32 	%r75, [%r114+-8324];
	ld.shared.u32 	%r76, [%r113+128];
	add.s32 	%r77, %r76, %r75;
	min.s32 	%r78, %r74, %r77;
	st.shared.u32 	[%r1+128], %r78;
	ld.shared.u32 	%r79, [%r1+8320];
	ld.shared.u32 	%r80, [%r114+-4];
	ld.shared.u32 	%r81, [%r113];
	add.s32 	%r82, %r81, %r80;
	min.s32 	%r83, %r79, %r82;
	st.shared.u32 	[%r1+8320], %r83;
	ld.shared.u32 	%r84, [%r1+8448];
	ld.shared.u32 	%r85, [%r114+-4];
	ld.shared.u32 	%r86, [%r113+128];
	add.s32 	%r87, %r86, %r85;
	min.s32 	%r88, %r84, %r87;
	st.shared.u32 	[%r1+8448], %r88;
	bar.sync 	0;
	ld.shared.u32 	%r89, [%r1];
	ld.shared.u32 	%r90, [%r114+-8320];
	ld.shared.u32 	%r91, [%r113+260];
	add.s32 	%r92, %r91, %r90;
	min.s32 	%r93, %r89, %r92;
	st.shared.u32 	[%r1], %r93;
	ld.shared.u32 	%r94, [%r1+128];
	ld.shared.u32 	%r95, [%r114+-8320];
	ld.shared.u32 	%r96, [%r113+388];
	add.s32 	%r97, %r96, %r95;
	min.s32 	%r98, %r94, %r97;
	st.shared.u32 	[%r1+128], %r98;
	ld.shared.u32 	%r99, [%r1+8320];
	ld.shared.u32 	%r100, [%r114];
	ld.shared.u32 	%r101, [%r113+260];
	add.s32 	%r102, %r101, %r100;
	min.s32 	%r103, %r99, %r102;
	st.shared.u32 	[%r1+8320], %r103;
	ld.shared.u32 	%r104, [%r1+8448];
	ld.shared.u32 	%r105, [%r114];
	ld.shared.u32 	%r106, [%r113+388];
	add.s32 	%r107, %r106, %r105;
	min.s32 	%r108, %r104, %r107;
	st.shared.u32 	[%r1+8448], %r108;
	bar.sync 	0;
	add.s32 	%r115, %r115, 16;
	add.s32 	%r114, %r114, 16;
	add.s32 	%r113, %r113, 1040;
	setp.ne.s32 	%p1, %r115, 8576;
	@%p1 bra 	$L__BB0_1;
	ld.shared.u32 	%r109, [%r1];
	st.global.u32 	[%rd1], %r109;
	ld.shared.u32 	%r110, [%r1+128];
	st.global.u32 	[%rd1+128], %r110;
	ld.shared.u32 	%r111, [%r1+8320];
	st.global.u32 	[%rd2], %r111;
	ld.shared.u32 	%r112, [%r1+8448];
	st.global.u32 	[%rd2+128], %r112;
	ret;

}
	// .globl	_Z13phase2_kernelPiii
.visible .entry _Z13phase2_kernelPiii(
	.param .u64 .ptr .align 1 _Z13phase2_kernelPiii_param_0,
	.param .u32 _Z13phase2_kernelPiii_param_1,
	.param .u32 _Z13phase2_kernelPiii_param_2
)
{
	.reg .pred 	%p<8>;
	.reg .b32 	%r<169>;
	.reg .b64 	%rd<11>;
	// demoted variable
	.shared .align 4 .b8 _ZZ13phase2_kernelPiiiE5pivot[16640];
	// demoted variable
	.shared .align 4 .b8 _ZZ13phase2_kernelPiiiE7current[16640];
	ld.param.u64 	%rd3, [_Z13phase2_kernelPiii_param_0];
	ld.param.u32 	%r64, [_Z13phase2_kernelPiii_param_1];
	mov.u32 	%r1, %ctaid.y;
	setp.eq.s32 	%p1, %r1, %r64;
	@%p1 bra 	$L__BB1_16;
	cvta.to.global.u64 	%rd4, %rd3;
	shl.b32 	%r66, %r1, 6;
	mov.u32 	%r67, %tid.x;
	mov.u32 	%r68, %tid.y;
	shl.b32 	%r69, %r64, 6;
	mov.u32 	%r2, %ctaid.x;
	add.s32 	%r70, %r69, %r68;
	ld.const.u32 	%r71, [const_n];
	add.s32 	%r72, %r69, %r67;
	mad.lo.s32 	%r73, %r71, %r70, %r72;
	mul.wide.s32 	%rd5, %r73, 4;
	add.s64 	%rd6, %rd4, %rd5;
	ld.global.u32 	%r74, [%rd6];
	mul.lo.s32 	%r75, %r68, 260;
	mov.u32 	%r76, _ZZ13phase2_kernelPiiiE5pivot;
	add.s32 	%r77, %r76, %r75;
	shl.b32 	%r150, %r67, 2;
	add.s32 	%r78, %r77, %r150;
	st.shared.u32 	[%r78], %r74;
	ld.global.u32 	%r79, [%rd6+128];
	st.shared.u32 	[%r78+128], %r79;
	shl.b32 	%r80, %r71, 5;
	add.s32 	%r81, %r73, %r80;
	mul.wide.s32 	%rd7, %r81, 4;
	add.s64 	%rd8, %rd4, %rd7;
	ld.global.u32 	%r82, [%rd8];
	st.shared.u32 	[%r78+8320], %r82;
	ld.global.u32 	%r83, [%rd8+128];
	st.shared.u32 	[%r78+8448], %r83;
	setp.eq.s32 	%p2, %r2, 0;
	selp.b32 	%r84, %r66, %r69, %p2;
	selp.b32 	%r85, %r69, %r66, %p2;
	add.s32 	%r86, %r84, %r68;
	add.s32 	%r87, %r85, %r67;
	mad.lo.s32 	%r88, %r71, %r86, %r87;
	mul.wide.s32 	%rd9, %r88, 4;
	add.s64 	%rd1, %rd4, %rd9;
	ld.global.u32 	%r89, [%rd1];
	mov.u32 	%r90, _ZZ13phase2_kernelPiiiE7current;
	add.s32 	%r91, %r90, %r75;
	add.s32 	%r3, %r91, %r150;
	st.shared.u32 	[%r3], %r89;
	ld.global.u32 	%r92, [%rd1+128];
	st.shared.u32 	[%r3+128], %r92;
	add.s32 	%r93, %r88, %r80;
	mul.wide.s32 	%rd10, %r93, 4;
	add.s64 	%rd2, %rd4, %rd10;
	ld.global.u32 	%r94, [%rd2];
	st.shared.u32 	[%r3+8320], %r94;
	ld.global.u32 	%r95, [%rd2+128];
	st.shared.u32 	[%r3+8448], %r95;
	bar.sync 	0;
	add.s32 	%r151, %r75, 8332;
	mov.b32 	%r152, 8320;
$L__BB1_2:
	setp.ne.s32 	%p3, %r2, 0;
	add.s32 	%r9, %r90, %r151;
	add.s32 	%r10, %r76, %r150;
	add.s32 	%r11, %r76, %r151;
	add.s32 	%r12, %r90, %r150;
	@%p3 bra 	$L__BB1_4;
	ld.shared.u32 	%r154, [%r9+-8332];
	ld.shared.u32 	%r155, [%r9+-12];
	ld.shared.u32 	%r153, [%r10];
	ld.shared.u32 	%r156, [%r10+128];
	bra.uni 	$L__BB1_5;
$L__BB1_4:
	ld.shared.u32 	%r154, [%r11+-8332];
	ld.shared.u32 	%r155, [%r11+-12];
	ld.shared.u32 	%r153, [%r12];
	ld.shared.u32 	%r156, [%r12+128];
$L__BB1_5:
	setp.eq.s32 	%p4, %r2, 0;
	ld.shared.u32 	%r98, [%r3];
	add.s32 	%r99, %r154, %r153;
	min.s32 	%r100, %r98, %r99;
	st.shared.u32 	[%r3], %r100;
	ld.shared.u32 	%r101, [%r3+128];
	add.s32 	%r102, %r156, %r154;
	min.s32 	%r103, %r101, %r102;
	st.shared.u32 	[%r3+128], %r103;
	ld.shared.u32 	%r104, [%r3+8320];
	add.s32 	%r105, %r155, %r153;
	min.s32 	%r106, %r104, %r105;
	st.shared.u32 	[%r3+8320], %r106;
	ld.shared.u32 	%r107, [%r3+8448];
	add.s32 	%r108, %r156, %r155;
	min.s32 	%r109, %r107, %r108;
	st.shared.u32 	[%r3+8448], %r109;
	bar.sync 	0;
	@%p4 bra 	$L__BB1_7;
	ld.shared.u32 	%r158, [%r11+-8328];
	ld.shared.u32 	%r159, [%r11+-8];
	ld.shared.u32 	%r157, [%r12+260];
	ld.shared.u32 	%r160, [%r12+388];
	bra.uni 	$L__BB1_8;
$L__BB1_7:
	ld.shared.u32 	%r158, [%r9+-8328];
	ld.shared.u32 	%r159, [%r9+-8];
	ld.shared.u32 	%r157, [%r10+260];
	ld.shared.u32 	%r160, [%r10+388];
$L__BB1_8:
	setp.eq.s32 	%p5, %r2, 0;
	ld.shared.u32 	%r110, [%r3];
	add.s32 	%r111, %r158, %r157;
	min.s32 	%r112, %r110, %r111;
	st.shared.u32 	[%r3], %r112;
	ld.shared.u32 	%r113, [%r3+128];
	add.s32 	%r114, %r160, %r158;
	min.s32 	%r115, %r113, %r114;
	st.shared.u32 	[%r3+128], %r115;
	ld.shared.u32 	%r116, [%r3+8320];
	add.s32 	%r117, %r159, %r157;
	min.s32 	%r118, %r116, %r117;
	st.shared.u32 	[%r3+8320], %r118;
	ld.shared.u32 	%r119, [%r3+8448];
	add.s32 	%r120, %r160, %r159;
	min.s32 	%r121, %r119, %r120;
	st.shared.u32 	[%r3+8448], %r121;
	bar.sync 	0;
	@%p5 bra 	$L__BB1_10;
	ld.shared.u32 	%r162, [%r11+-8324];
	ld.shared.u32 	%r163, [%r11+-4];
	ld.shared.u32 	%r161, [%r12+520];
	ld.shared.u32 	%r164, [%r12+648];
	bra.uni 	$L__BB1_11;
$L__BB1_10:
	ld.shared.u32 	%r162, [%r9+-8324];
	ld.shared.u32 	%r163, [%r9+-4];
	ld.shared.u32 	%r161, [%r10+520];
	ld.shared.u32 	%r164, [%r10+648];
$L__BB1_11:
	setp.eq.s32 	%p6, %r2, 0;
	ld.shared.u32 	%r122, [%r3];
	add.s32 	%r123, %r162, %r161;
	min.s32 	%r124, %r122, %r123;
	st.shared.u32 	[%r3], %r124;
	ld.shared.u32 	%r125, [%r3+128];
	add.s32 	%r126, %r164, %r162;
	min.s32 	%r127, %r125, %r126;
	st.shared.u32 	[%r3+128], %r127;
	ld.shared.u32 	%r128, [%r3+8320];
	add.s32 	%r129, %r163, %r161;
	min.s32 	%r130, %r128, %r129;
	st.shared.u32 	[%r3+8320], %r130;
	ld.shared.u32 	%r131, [%r3+8448];
	add.s32 	%r132, %r164, %r163;
	min.s32 	%r133, %r131, %r132;
	st.shared.u32 	[%r3+8448], %r133;
	bar.sync 	0;
	@%p6 bra 	$L__BB1_13;
	ld.shared.u32 	%r166, [%r11+-8320];
	ld.shared.u32 	%r167, [%r11];
	ld.shared.u32 	%r165, [%r12+780];
	ld.shared.u32 	%r168, [%r12+908];
	bra.uni 	$L__BB1_14;
$L__BB1_13:
	ld.shared.u32 	%r166, [%r9+-8320];
	ld.shared.u32 	%r167, [%r9];
	ld.shared.u32 	%r165, [%r10+780];
	ld.shared.u32 	%r168, [%r10+908];
$L__BB1_14:
	ld.shared.u32 	%r134, [%r3];
	add.s32 	%r135, %r166, %r165;
	min.s32 	%r136, %r134, %r135;
	st.shared.u32 	[%r3], %r136;
	ld.shared.u32 	%r137, [%r3+128];
	add.s32 	%r138, %r168, %r166;
	min.s32 	%r139, %r137, %r138;
	st.shared.u32 	[%r3+128], %r139;
	ld.shared.u32 	%r140, [%r3+8320];
	add.s32 	%r141, %r167, %r165;
	min.s32 	%r142, %r140, %r141;
	st.shared.u32 	[%r3+8320], %r142;
	ld.shared.u32 	%r143, [%r3+8448];
	add.s32 	%r144, %r168, %r167;
	min.s32 	%r145, %r143, %r144;
	st.shared.u32 	[%r3+8448], %r145;
	bar.sync 	0;
	add.s32 	%r152, %r152, 16;
	add.s32 	%r151, %r151, 16;
	add.s32 	%r150, %r150, 1040;
	setp.ne.s32 	%p7, %r152, 8576;
	@%p7 bra 	$L__BB1_2;
	ld.shared.u32 	%r146, [%r3];
	st.global.u32 	[%rd1], %r146;
	ld.shared.u32 	%r147, [%r3+128];
	st.global.u32 	[%rd1+128], %r147;
	ld.shared.u32 	%r148, [%r3+8320];
	st.global.u32 	[%rd2], %r148;
	ld.shared.u32 	%r149, [%r3+8448];
	st.global.u32 	[%rd2+128], %r149;
$L__BB1_16:
	ret;

}
	// .globl	_Z13phase3_kernelPiiiii
.visible .entry _Z13phase3_kernelPiiiii(
	.param .u64 .ptr .align 1 _Z13phase3_kernelPiiiii_param_0,
	.param .u32 _Z13phase3_kernelPiiiii_param_1,
	.param .u32 _Z13phase3_kernelPiiiii_param_2,
	.param .u32 _Z13phase3_kernelPiiiii_param_3,
	.param .u32 _Z13phase3_kernelPiiiii_param_4
)
{
	.reg .pred 	%p<2>;
	.reg .b32 	%r<169>;
	.reg .b64 	%rd<15>;
	// demoted variable
	.shared .align 4 .b8 _ZZ13phase3_kernelPiiiiiE9row_pivot[16384];
	// demoted variable
	.shared .align 4 .b8 _ZZ13phase3_kernelPiiiiiE9col_pivot[16384];
	// demoted variable
	.shared .align 4 .b8 _ZZ13phase3_kernelPiiiiiE7current[16384];
	ld.param.u64 	%rd3, [_Z13phase3_kernelPiiiii_param_0];
	ld.param.u32 	%r23, [_Z13phase3_kernelPiiiii_param_1];
	ld.param.u32 	%r24, [_Z13phase3_kernelPiiiii_param_3];
	cvta.to.global.u64 	%rd4, %rd3;
	mov.u32 	%r25, %tid.x;
	mov.u32 	%r26, %tid.y;
	shl.b32 	%r27, %r23, 6;
	mov.u32 	%r28, %ctaid.y;
	add.s32 	%r29, %r24, %r28;
	shl.b32 	%r30, %r29, 6;
	mov.u32 	%r31, %ctaid.x;
	shl.b32 	%r32, %r31, 6;
	add.s32 	%r33, %r30, %r26;
	ld.const.u32 	%r34, [const_n];
	mul.lo.s32 	%r35, %r34, %r33;
	add.s32 	%r36, %r27, %r25;
	add.s32 	%r37, %r35, %r36;
	mul.wide.s32 	%rd5, %r37, 4;
	add.s64 	%rd6, %rd4, %rd5;
	ld.global.u32 	%r38, [%rd6];
	shl.b32 	%r39, %r26, 8;
	mov.u32 	%r40, _ZZ13phase3_kernelPiiiiiE9row_pivot;
	add.s32 	%r41, %r40, %r39;
	shl.b32 	%r42, %r25, 2;
	add.s32 	%r43, %r41, %r42;
	st.shared.u32 	[%r43], %r38;
	ld.global.u32 	%r44, [%rd6+128];
	st.shared.u32 	[%r43+128], %r44;
	shl.b32 	%r45, %r34, 5;
	add.s32 	%r46, %r35, %r45;
	add.s32 	%r47, %r46, %r36;
	mul.wide.s32 	%rd7, %r47, 4;
	add.s64 	%rd8, %rd4, %rd7;
	ld.global.u32 	%r48, [%rd8];
	st.shared.u32 	[%r43+8192], %r48;
	ld.global.u32 	%r49, [%rd8+128];
	st.shared.u32 	[%r43+8320], %r49;
	add.s32 	%r50, %r27, %r26;
	add.s32 	%r51, %r32, %r25;
	mad.lo.s32 	%r52, %r34, %r50, %r51;
	mul.wide.s32 	%rd9, %r52, 4;
	add.s64 	%rd10, %rd4, %rd9;
	ld.global.u32 	%r53, [%rd10];
	mov.u32 	%r54, _ZZ13phase3_kernelPiiiiiE9col_pivot;
	add.s32 	%r55, %r54, %r39;
	add.s32 	%r56, %r55, %r42;
	st.shared.u32 	[%r56], %r53;
	ld.global.u32 	%r57, [%rd10+128];
	st.shared.u32 	[%r56+128], %r57;
	add.s32 	%r58, %r52, %r45;
	mul.wide.s32 	%rd11, %r58, 4;
	add.s64 	%rd12, %rd4, %rd11;
	ld.global.u32 	%r59, [%rd12];
	st.shared.u32 	[%r56+8192], %r59;
	ld.global.u32 	%r60, [%rd12+128];
	st.shared.u32 	[%r56+8320], %r60;
	add.s32 	%r61, %r35, %r51;
	mul.wide.s32 	%rd13, %r61, 4;
	add.s64 	%rd1, %rd4, %rd13;
	ld.global.u32 	%r62, [%rd1];
	mov.u32 	%r63, _ZZ13phase3_kernelPiiiiiE7current;
	add.s32 	%r64, %r63, %r39;
	add.s32 	%r1, %r64, %r42;
	st.shared.u32 	[%r1], %r62;
	ld.global.u32 	%r65, [%rd1+128];
	st.shared.u32 	[%r1+128], %r65;
	add.s32 	%r66, %r46, %r51;
	mul.wide.s32 	%rd14, %r66, 4;
	add.s64 	%rd2, %rd4, %rd14;
	ld.global.u32 	%r67, [%rd2];
	st.shared.u32 	[%r1+8192], %r67;
	ld.global.u32 	%r68, [%rd2+128];
	st.shared.u32 	[%r1+8320], %r68;
	bar.sync 	0;
	ld.shared.u32 	%r168, [%r1];
	ld.shared.u32 	%r167, [%r1+128];
	ld.shared.u32 	%r166, [%r1+8192];
	ld.shared.u32 	%r165, [%r1+8320];
	add.s32 	%r163, %r41, 8192;
	add.s32 	%r69, %r42, %r54;
	add.s32 	%r162, %r69, 1024;
	mov.b32 	%r164, 8192;
$L__BB2_1:
	ld.shared.u32 	%r70, [%r163+-8192];
	ld.shared.u32 	%r71, [%r162+-1024];
	add.s32 	%r72, %r71, %r70;
	min.s32 	%r73, %r168, %r72;
	ld.shared.u32 	%r74, [%r162+-896];
	add.s32 	%r75, %r74, %r70;
	min.s32 	%r76, %r167, %r75;
	ld.shared.u32 	%r77, [%r163];
	add.s32 	%r78, %r71, %r77;
	min.s32 	%r79, %r166, %r78;
	add.s32 	%r80, %r74, %r77;
	min.s32 	%r81, %r165, %r80;
	ld.shared.u32 	%r82, [%r163+-8188];
	ld.shared.u32 	%r83, [%r162+-768];
	add.s32 	%r84, %r83, %r82;
	min.s32 	%r85, %r73, %r84;
	ld.shared.u32 	%r86, [%r162+-640];
	add.s32 	%r87, %r86, %r82;
	min.s32 	%r88, %r76, %r87;
	ld.shared.u32 	%r89, [%r163+4];
	add.s32 	%r90, %r83, %r89;
	min.s32 	%r91, %r79, %r90;
	add.s32 	%r92, %r86, %r89;
	min.s32 	%r93, %r81, %r92;
	ld.shared.u32 	%r94, [%r163+-8184];
	ld.shared.u32 	%r95, [%r162+-512];
	add.s32 	%r96, %r95, %r94;
	min.s32 	%r97, %r85, %r96;
	ld.shared.u32 	%r98, [%r162+-384];
	add.s32 	%r99, %r98, %r94;
	min.s32 	%r100, %r88, %r99;
	ld.shared.u32 	%r101, [%r163+8];
	add.s32 	%r102, %r95, %r101;
	min.s32 	%r103, %r91, %r102;
	add.s32 	%r104, %r98, %r101;
	min.s32 	%r105, %r93, %r104;
	ld.shared.u32 	%r106, [%r163+-8180];
	ld.shared.u32 	%r107, [%r162+-256];
	add.s32 	%r108, %r107, %r106;
	min.s32 	%r109, %r97, %r108;
	ld.shared.u32 	%r110, [%r162+-128];
	add.s32 	%r111, %r110, %r106;
	min.s32 	%r112, %r100, %r111;
	ld.shared.u32 	%r113, [%r163+12];
	add.s32 	%r114, %r107, %r113;
	min.s32 	%r115, %r103, %r114;
	add.s32 	%r116, %r110, %r113;
	min.s32 	%r117, %r105, %r116;
	ld.shared.u32 	%r118, [%r163+-8176];
	ld.shared.u32 	%r119, [%r162];
	add.s32 	%r120, %r119, %r118;
	min.s32 	%r121, %r109, %r120;
	ld.shared.u32 	%r122, [%r162+128];
	add.s32 	%r123, %r122, %r118;
	min.s32 	%r124, %r112, %r123;
	ld.shared.u32 	%r125, [%r163+16];
	add.s32 	%r126, %r119, %r125;
	min.s32 	%r127, %r115, %r126;
	add.s32 	%r128, %r122, %r125;
	min.s32 	%r129, %r117, %r128;
	ld.shared.u32 	%r130, [%r163+-8172];
	ld.shared.u32 	%r131, [%r162+256];
	add.s32 	%r132, %r131, %r130;
	min.s32 	%r133, %r121, %r132;
	ld.shared.u32 	%r134, [%r162+384];
	add.s32 	%r135, %r134, %r130;
	min.s32 	%r136, %r124, %r135;
	ld.shared.u32 	%r137, [%r163+20];
	add.s32 	%r138, %r131, %r137;
	min.s32 	%r139, %r127, %r138;
	add.s32 	%r140, %r134, %r137;
	min.s32 	%r141, %r129, %r140;
	ld.shared.u32 	%r142, [%r163+-8168];
	ld.shared.u32 	%r143, [%r162+512];
	add.s32 	%r144, %r143, %r142;
	min.s32 	%r145, %r133, %r144;
	ld.shared.u32 	%r146, [%r162+640];
	add.s32 	%r147, %r146, %r142;
	min.s32 	%r148, %r136, %r147;
	ld.shared.u32 	%r149, [%r163+24];
	add.s32 	%r150, %r143, %r149;
	min.s32 	%r151, %r139, %r150;
	add.s32 	%r152, %r146, %r149;
	min.s32 	%r153, %r141, %r152;
	ld.shared.u32 	%r154, [%r163+-8164];
	ld.shared.u32 	%r155, [%r162+768];
	add.s32 	%r156, %r155, %r154;
	min.s32 	%r168, %r145, %r156;
	ld.shared.u32 	%r157, [%r162+896];
	add.s32 	%r158, %r157, %r154;
	min.s32 	%r167, %r148, %r158;
	ld.shared.u32 	%r159, [%r163+28];
	add.s32 	%r160, %r155, %r159;
	min.s32 	%r166, %r151, %r160;
	add.s32 	%r161, %r157, %r159;
	min.s32 	%r165, %r153, %r161;
	add.s32 	%r164, %r164, 32;
	add.s32 	%r163, %r163, 32;
	add.s32 	%r162, %r162, 2048;
	setp.ne.s32 	%p1, %r164, 8448;
	@%p1 bra 	$L__BB2_1;
	st.shared.u32 	[%r1], %r168;
	st.shared.u32 	[%r1+128], %r167;
	st.shared.u32 	[%r1+8192], %r166;
	st.shared.u32 	[%r1+8320], %r165;
	st.global.u32 	[%rd1], %r168;
	st.global.u32 	[%rd1+128], %r167;
	st.global.u32 	[%rd2], %r166;
	st.global.u32 	[%rd2+128], %r165;
	ret;

}


// ===== COMPILED SASS (sm_100) =====

	.target	sm_100

	.elftype	@"ET_EXEC"


//--------------------- .note.nv.tkinfo           --------------------------
	.section	.note.nv.tkinfo,"",@"SHT_NOTE"
	.sectionflags	@"SHF_NOTE_NV_TKINFO"
	.tkinfo
        /*0018*/ 	.word	0x00000002
        /*0030*/ 	.string	""
        /*0030*/ 	.string	"ptxas"
        /*0030*/ 	.string	"Cuda compilation tools, release 13.0, V13.0.88"
        /*0030*/ 	.string	"Build cuda_13.0.r13.0/compiler.36424714_0"
        /*0030*/ 	.string	"-arch sm_100 -m 64 "



//--------------------- .note.nv.cuinfo           --------------------------
	.section	.note.nv.cuinfo,"",@"SHT_NOTE"
	.sectionflags	@"SHF_NOTE_NV_CUINFO"
        /*0018*/ 	.short	0x0002
        /*001a*/ 	.short	0x0064
        /*001c*/ 	.short	0x0082
	.zero		2


//--------------------- .nv.info                  --------------------------
	.section	.nv.info,"",@"SHT_CUDA_INFO"
	.align	4


	//----- nvinfo : EIATTR_REGCOUNT
	.align		4
        /*0000*/ 	.byte	0x04, 0x2f
        /*0002*/ 	.short	(.L_3 - .L_2)
	.align		4
.L_2:
        /*0004*/ 	.word	index@(_Z13phase1_kernelPiii)
        /*0008*/ 	.word	0x00000014


	//----- nvinfo : EIATTR_FRAME_SIZE
	.align		4
.L_3:
        /*000c*/ 	.byte	0x04, 0x11
        /*000e*/ 	.short	(.L_5 - .L_4)
	.align		4
.L_4:
        /*0010*/ 	.word	index@(_Z13phase1_kernelPiii)
        /*0014*/ 	.word	0x00000000


	//----- nvinfo : EIATTR_REGCOUNT
	.align		4
.L_5:
        /*0018*/ 	.byte	0x04, 0x2f
        /*001a*/ 	.short	(.L_7 - .L_6)
	.align		4
.L_6:
        /*001c*/ 	.word	index@(_Z13phase2_kernelPiii)
        /*0020*/ 	.word	0x0000001d


	//----- nvinfo : EIATTR_FRAME_SIZE
	.align		4
.L_7:
        /*0024*/ 	.byte	0x04, 0x11
        /*0026*/ 	.short	(.L_9 - .L_8)
	.align		4
.L_8:
        /*0028*/ 	.word	index@(_Z13phase2_kernelPiii)
        /*002c*/ 	.word	0x00000000


	//----- nvinfo : EIATTR_REGCOUNT
	.align		4
.L_9:
        /*0030*/ 	.byte	0x04, 0x2f
        /*0032*/ 	.short	(.L_11 - .L_10)
	.align		4
.L_10:
        /*0034*/ 	.word	index@(_Z13phase3_kernelPiiiii)
        /*0038*/ 	.word	0x00000020


	//----- nvinfo : EIATTR_FRAME_SIZE
	.align		4
.L_11:
        /*003c*/ 	.byte	0x04, 0x11
        /*003e*/ 	.short	(.L_13 - .L_12)
	.align		4
.L_12:
        /*0040*/ 	.word	index@(_Z13phase3_kernelPiiiii)
        /*0044*/ 	.word	0x00000000


	//----- nvinfo : EIATTR_MIN_STACK_SIZE
	.align		4
.L_13:
        /*0048*/ 	.byte	0x04, 0x12
        /*004a*/ 	.short	(.L_15 - .L_14)
	.align		4
.L_14:
        /*004c*/ 	.word	index@(_Z13phase3_kernelPiiiii)
        /*0050*/ 	.word	0x00000000


	//----- nvinfo : EIATTR_MIN_STACK_SIZE
	.align		4
.L_15:
        /*0054*/ 	.byte	0x04, 0x12
        /*0056*/ 	.short	(.L_17 - .L_16)
	.align		4
.L_16:
        /*0058*/ 	.word	index@(_Z13phase2_kernelPiii)
        /*005c*/ 	.word	0x00000000


	//----- nvinfo : EIATTR_MIN_STACK_SIZE
	.align		4
.L_17:
        /*0060*/ 	.byte	0x04, 0x12
        /*0062*/ 	.short	(.L_19 - .L_18)
	.align		4
.L_18:
        /*0064*/ 	.word	index@(_Z13phase1_kernelPiii)
        /*0068*/ 	.word	0x00000000
.L_19:


//--------------------- .nv.compat                --------------------------
	.section	.nv.compat,"",@"SHT_CUDA_COMPAT_INFO"
	.align	4
        /*0000*/ 	.byte	0x02, 0x09, 0x00, 0x00, 0x02, 0x02, 0x01, 0x00, 0x02, 0x05, 0x05, 0x00, 0x03, 0x07, 0x01, 0x01
        /*0010*/ 	.byte	0x02, 0x03, 0x00, 0x00, 0x02, 0x06, 0x01, 0x00, 0x04, 0x0b, 0x08, 0x00, 0x09, 0x00, 0x00, 0x00
        /*0020*/ 	.byte	0x00, 0x00, 0x00, 0x00


//--------------------- .nv.info._Z13phase3_kernelPiiiii --------------------------
	.section	.nv.info._Z13phase3_kernelPiiiii,"",@"SHT_CUDA_INFO"
	.sectionflags	@""
	.align	4


	//----- nvinfo : EIATTR_CUDA_API_VERSION
	.align		4
        /*0000*/ 	.byte	0x04, 0x37
        /*0002*/ 	.short	(.L_21 - .L_20)
.L_20:
        /*0004*/ 	.word	0x00000082


	//----- nvinfo : EIATTR_KPARAM_INFO
	.align		4
.L_21:
        /*0008*/ 	.byte	0x04, 0x17
        /*000a*/ 	.short	(.L_23 - .L_22)
.L_22:
        /*000c*/ 	.word	0x00000000
        /*0010*/ 	.short	0x0004
        /*0012*/ 	.short	0x0014
        /*0014*/ 	.byte	0x00, 0xf0, 0x11, 0x00


	//----- nvinfo : EIATTR_KPARAM_INFO
	.align		4
.L_23:
        /*0018*/ 	.byte	0x04, 0x17
        /*001a*/ 	.short	(.L_25 - .L_24)
.L_24:
        /*001c*/ 	.word	0x00000000
        /*0020*/ 	.short	0x0003
        /*0022*/ 	.short	0x0010
        /*0024*/ 	.byte	0x00, 0xf0, 0x11, 0x00


	//----- nvinfo : EIATTR_KPARAM_INFO
	.align		4
.L_25:
        /*0028*/ 	.byte	0x04, 0x17
        /*002a*/ 	.short	(.L_27 - .L_26)
.L_26:
        /*002c*/ 	.word	0x00000000
        /*0030*/ 	.short	0x0002
        /*0032*/ 	.short	0x000c
        /*0034*/ 	.byte	0x00, 0xf0, 0x11, 0x00


	//----- nvinfo : EIATTR_KPARAM_INFO
	.align		4
.L_27:
        /*0038*/ 	.byte	0x04, 0x17
        /*003a*/ 	.short	(.L_29 - .L_28)
.L_28:
        /*003c*/ 	.word	0x00000000
        /*0040*/ 	.short	0x0001
        /*0042*/ 	.short	0x0008
        /*0044*/ 	.byte	0x00, 0xf0, 0x11, 0x00


	//----- nvinfo : EIATTR_KPARAM_INFO
	.align		4
.L_29:
        /*0048*/ 	.byte	0x04, 0x17
        /*004a*/ 	.short	(.L_31 - .L_30)
.L_30:
        /*004c*/ 	.word	0x00000000
        /*0050*/ 	.short	0x0000
        /*0052*/ 	.short	0x0000
        /*0054*/ 	.byte	0x00, 0xf5, 0x21, 0x00


	//----- nvinfo : EIATTR_SPARSE_MMA_MASK
	.align		4
.L_31:
        /*0058*/ 	.byte	0x03, 0x50
        /*005a*/ 	.short	0x0000


	//----- nvinfo : EIATTR_MAXREG_COUNT
	.align		4
        /*005c*/ 	.byte	0x03, 0x1b
        /*005e*/ 	.short	0x00ff


	//----- nvinfo : EIATTR_NUM_BARRIERS
	.align		4
        /*0060*/ 	.byte	0x02, 0x4c
        /*0062*/ 	.byte	0x01
	.zero		1


	//----- nvinfo : EIATTR_MERCURY_ISA_VERSION
	.align		4
        /*0064*/ 	.byte	0x03, 0x5f
        /*0066*/ 	.short	0x0101


	//----- nvinfo : EIATTR_VRC_CTA_INIT_COUNT
	.align		4
        /*0068*/ 	.byte	0x02, 0x4a
	.zero		1
	.zero		1


	//----- nvinfo : EIATTR_EXIT_INSTR_OFFSETS
	.align		4
        /*006c*/ 	.byte	0x04, 0x1c
        /*006e*/ 	.short	(.L_33 - .L_32)


	//   ....[0]....
.L_32:
        /*0070*/ 	.word	0x000008c0


	//----- nvinfo : EIATTR_CBANK_PARAM_SIZE
	.align		4
.L_33:
        /*0074*/ 	.byte	0x03, 0x19
        /*0076*/ 	.short	0x0018


	//----- nvinfo : EIATTR_PARAM_CBANK
	.align		4
        /*0078*/ 	.byte	0x04, 0x0a
        /*007a*/ 	.short	(.L_35 - .L_34)
	.align		4
.L_34:
        /*007c*/ 	.word	index@(.nv.constant0._Z13phase3_kernelPiiiii)
        /*0080*/ 	.short	0x0380
        /*0082*/ 	.short	0x0018


	//----- nvinfo : EIATTR_SW_WAR
	.align		4
.L_35:
        /*0084*/ 	.byte	0x04, 0x36
        /*0086*/ 	.short	(.L_37 - .L_36)
.L_36:
        /*0088*/ 	.word	0x00000008
.L_37:


//--------------------- .nv.info._Z13phase2_kernelPiii --------------------------
	.section	.nv.info._Z13phase2_kernelPiii,"",@"SHT_CUDA_INFO"
	.sectionflags	@""
	.align	4


	//----- nvinfo : EIATTR_CUDA_API_VERSION
	.align		4
        /*0000*/ 	.byte	0x04, 0x37
        /*0002*/ 	.short	(.L_39 - .L_38)
.L_38:
        /*0004*/ 	.word	0x00000082


	//----- nvinfo : EIATTR_KPARAM_INFO
	.align		4
.L_39:
        /*0008*/ 	.byte	0x04, 0x17
        /*000a*/ 	.short	(.L_41 - .L_40)
.L_40:
        /*000c*/ 	.word	0x00000000
        /*0010*/ 	.short	0x0002
        /*0012*/ 	.short	0x000c
        /*0014*/ 	.byte	0x00, 0xf0, 0x11, 0x00


	//----- nvinfo : EIATTR_KPARAM_INFO
	.align		4
.L_41:
        /*0018*/ 	.byte	0x04, 0x17
        /*001a*/ 	.short	(.L_43 - .L_42)
.L_42:
        /*001c*/ 	.word	0x00000000
        /*0020*/ 	.short	0x0001
        /*0022*/ 	.short	0x0008
        /*0024*/ 	.byte	0x00, 0xf0, 0x11, 0x00


	//----- nvinfo : EIATTR_KPARAM_INFO
	.align		4
.L_43:
        /*0028*/ 	.byte	0x04, 0x17
        /*002a*/ 	.short	(.L_45 - .L_44)
.L_44:
        /*002c*/ 	.word	0x00000000
        /*0030*/ 	.short	0x0000
        /*0032*/ 	.short	0x0000
        /*0034*/ 	.byte	0x00, 0xf5, 0x21, 0x00


	//----- nvinfo : EIATTR_SPARSE_MMA_MASK
	.align		4
.L_45:
        /*0038*/ 	.byte	0x03, 0x50
        /*003a*/ 	.short	0x0000


	//----- nvinfo : EIATTR_MAXREG_COUNT
	.align		4
        /*003c*/ 	.byte	0x03, 0x1b
        /*003e*/ 	.short	0x00ff


	//----- nvinfo : EIATTR_NUM_BARRIERS
	.align		4
        /*0040*/ 	.byte	0x02, 0x4c
        /*0042*/ 	.byte	0x01
	.zero		1


	//----- nvinfo : EIATTR_MERCURY_ISA_VERSION
	.align		4
        /*0044*/ 	.byte	0x03, 0x5f
        /*0046*/ 	.short	0x0101


	//----- nvinfo : EIATTR_VRC_CTA_INIT_COUNT
	.align		4
        /*0048*/ 	.byte	0x02, 0x4a
	.zero		1
	.zero		1


	//----- nvinfo : EIATTR_EXIT_INSTR_OFFSETS
	.align		4
        /*004c*/ 	.byte	0x04, 0x1c
        /*004e*/ 	.short	(.L_47 - .L_46)


	//   ....[0]....
.L_46:
        /*0050*/ 	.word	0x00000040


	//   ....[1]....
        /*0054*/ 	.word	0x000009f0


	//----- nvinfo : EIATTR_CBANK_PARAM_SIZE
	.align		4
.L_47:
        /*0058*/ 	.byte	0x03, 0x19
        /*005a*/ 	.short	0x0010


	//----- nvinfo : EIATTR_PARAM_CBANK
	.align		4
        /*005c*/ 	.byte	0x04, 0x0a
        /*005e*/ 	.short	(.L_49 - .L_48)
	.align		4
.L_48:
        /*0060*/ 	.word	index@(.nv.constant0._Z13phase2_kernelPiii)
        /*0064*/ 	.short	0x0380
        /*0066*/ 	.short	0x0010


	//----- nvinfo : EIATTR_SW_WAR
	.align		4
.L_49:
        /*0068*/ 	.byte	0x04, 0x36
        /*006a*/ 	.short	(.L_51 - .L_50)
.L_50:
        /*006c*/ 	.word	0x00000008
.L_51:


//--------------------- .nv.info._Z13phase1_kernelPiii --------------------------
	.section	.nv.info._Z13phase1_kernelPiii,"",@"SHT_CUDA_INFO"
	.sectionflags	@""
	.align	4


	//----- nvinfo : EIATTR_CUDA_API_VERSION
	.align		4
        /*0000*/ 	.byte	0x04, 0x37
        /*0002*/ 	.short	(.L_53 - .L_52)
.L_52:
        /*0004*/ 	.word	0x00000082


	//----- nvinfo : EIATTR_KPARAM_INFO
	.align		4
.L_53:
        /*0008*/ 	.byte	0x04, 0x17
        /*000a*/ 	.short	(.L_55 - .L_54)
.L_54:
        /*000c*/ 	.word	0x00000000
        /*0010*/ 	.short	0x0002
        /*0012*/ 	.short	0x000c
        /*0014*/ 	.byte	0x00, 0xf0, 0x11, 0x00


	//----- nvinfo : EIATTR_KPARAM_INFO
	.align		4
.L_55:
        /*0018*/ 	.byte	0x04, 0x17
        /*001a*/ 	.short	(.L_57 - .L_56)
.L_56:
        /*001c*/ 	.word	0x00000000
        /*0020*/ 	.short	0x0001
        /*0022*/ 	.short	0x0008
        /*0024*/ 	.byte	0x00, 0xf0, 0x11, 0x00


	//----- nvinfo : EIATTR_KPARAM_INFO
	.align		4
.L_57:
        /*0028*/ 	.byte	0x04, 0x17
        /*002a*/ 	.short	(.L_59 - .L_58)
.L_58:
        /*002c*/ 	.word	0x00000000
        /*0030*/ 	.short	0x0000
        /*0032*/ 	.short	0x0000
        /*0034*/ 	.byte	0x00, 0xf5, 0x21, 0x00


	//----- nvinfo : EIATTR_SPARSE_MMA_MASK
	.align		4
.L_59:
        /*0038*/ 	.byte	0x03, 0x50
        /*003a*/ 	.short	0x0000


	//----- nvinfo : EIATTR_MAXREG_COUNT
	.align		4
        /*003c*/ 	.byte	0x03, 0x1b
        /*003e*/ 	.short	0x00ff


	//----- nvinfo : EIATTR_NUM_BARRIERS
	.align		4
        /*0040*/ 	.byte	0x02, 0x4c
        /*0042*/ 	.byte	0x01
	.zero		1


	//----- nvinfo : EIATTR_MERCURY_ISA_VERSION
	.align		4
        /*0044*/ 	.byte	0x03, 0x5f
        /*0046*/ 	.short	0x0101


	//----- nvinfo : EIATTR_VRC_CTA_INIT_COUNT
	.align		4
        /*0048*/ 	.byte	0x02, 0x4a
	.zero		1
	.zero		1


	//----- nvinfo : EIATTR_EXIT_INSTR_OFFSETS
	.align		4
        /*004c*/ 	.byte	0x04, 0x1c
        /*004e*/ 	.short	(.L_61 - .L_60)


	//   ....[0]....
.L_60:
        /*0050*/ 	.word	0x00000800


	//----- nvinfo : EIATTR_CBANK_PARAM_SIZE
	.align		4
.L_61:
        /*0054*/ 	.byte	0x03, 0x19
        /*0056*/ 	.short	0x0010


	//----- nvinfo : EIATTR_PARAM_CBANK
	.align		4
        /*0058*/ 	.byte	0x04, 0x0a
        /*005a*/ 	.short	(.L_63 - .L_62)
	.align		4
.L_62:
        /*005c*/ 	.word	index@(.nv.constant0._Z13phase1_kernelPiii)
        /*0060*/ 	.short	0x0380
        /*0062*/ 	.short	0x0010


	//----- nvinfo : EIATTR_SW_WAR
	.align		4
.L_63:
        /*0064*/ 	.byte	0x04, 0x36
        /*0066*/ 	.short	(.L_65 - .L_64)
.L_64:
        /*0068*/ 	.word	0x00000008
.L_65:


//--------------------- .nv.callgraph             --------------------------
	.section	.nv.callgraph,"",@"SHT_CUDA_CALLGRAPH"
	.align	4
	.sectionentsize	8
	.align		4
        /*0000*/ 	.word	0x00000000
	.align		4
        /*0004*/ 	.word	0xffffffff
	.align		4
        /*0008*/ 	.word	0x00000000
	.align		4
        /*000c*/ 	.word	0xfffffffe
	.align		4
        /*0010*/ 	.word	0x00000000
	.align		4
        /*0014*/ 	.word	0xfffffffd
	.align		4
        /*0018*/ 	.word	0x00000000
	.align		4
        /*001c*/ 	.word	0xfffffffc


//--------------------- .nv.constant3             --------------------------
	.section	.nv.constant3,"a",@progbits
	.align	4
.nv.constant3:
	.type		const_n,@object
	.size		const_n,(const_B - const_n)
const_n:
	.zero		4
	.type		const_B,@object
	.size		const_B,(.L_1 - const_B)
const_B:
	.zero		4
.L_1:


//--------------------- .text._Z13phase3_kernelPiiiii --------------------------
	.section	.text._Z13phase3_kernelPiiiii,"ax",@progbits
	.align	128
        .global         _Z13phase3_kernelPiiiii
        .type           _Z13phase3_kernelPiiiii,@function
        .size           _Z13phase3_kernelPiiiii,(.L_x_6 - _Z13phase3_kernelPiiiii)
        .other          _Z13phase3_kernelPiiiii,@"STO_CUDA_ENTRY STV_DEFAULT"
_Z13phase3_kernelPiiiii:
.text._Z13phase3_kernelPiiiii:
[----:B------:R-:W-:Y:S01]  /*0000*/  LDC R1, c[0x0][0x37c] ;  /* 0x0000df00ff017b82 */ /* 0x000fe20000000800 */
[----:B------:R-:W0:Y:S07]  /*0010*/  S2R R0, SR_TID.Y ;  /* 0x0000000000007919 */ /* 0x000e2e0000002200 */
[----:B------:R-:W1:Y:S01]  /*0020*/  S2UR UR4, SR_CTAID.Y ;  /* 0x00000000000479c3 */ /* 0x000e620000002600 */
[----:B------:R-:W2:Y:S01]  /*0030*/  LDCU.64 UR8, c[0x0][0x358] ;  /* 0x00006b00ff0877ac */ /* 0x000ea20008000a00 */
[----:B------:R-:W3:Y:S01]  /*0040*/  S2R R4, SR_TID.X ;  /* 0x0000000000047919 */ /* 0x000ee20000002100 */
[----:B------:R-:W3:Y:S05]  /*0050*/  S2R R5, SR_CTAID.X ;  /* 0x0000000000057919 */ /* 0x000eea0000002500 */
[----:B------:R-:W1:Y:S08]  /*0060*/  LDC R3, c[0x0][0x390] ;  /* 0x0000e400ff037b82 */ /* 0x000e700000000800 */
[----:B------:R-:W4:Y:S08]  /*0070*/  LDC R10, c[0x3][RZ] ;  /* 0x00c00000ff0a7b82 */ /* 0x000f300000000800 */
[----:B------:R-:W5:Y:S08]  /*0080*/  LDC R7, c[0x0][0x388] ;  /* 0x0000e200ff077b82 */ /* 0x000f700000000800 */
[----:B------:R-:W2:Y:S01]  /*0090*/  LDC.64 R20, c[0x0][0x380] ;  /* 0x0000e000ff147b82 */ /* 0x000ea20000000a00 */
[----:B-1----:R-:W-:-:S04]  /*00a0*/  VIADD R3, R3, UR4 ;  /* 0x0000000403037c36 */ /* 0x002fc80008000000 */
[----:B0-----:R-:W-:Y:S02]  /*00b0*/  IMAD R3, R3, 0x40, R0 ;  /* 0x0000004003037824 */ /* 0x001fe400078e0200 */
[----:B---3--:R-:W-:Y:S02]  /*00c0*/  IMAD R8, R5, 0x40, R4 ;  /* 0x0000004005087824 */ /* 0x008fe400078e0204 */
[----:B----4-:R-:W-:-:S04]  /*00d0*/  IMAD R2, R3, R10, RZ ;  /* 0x0000000a03027224 */ /* 0x010fc800078e02ff */
[----:B------:R-:W-:Y:S02]  /*00e0*/  IMAD R5, R10, 0x20, R2 ;  /* 0x000000200a057824 */ /* 0x000fe400078e0202 */
[C---:B-----5:R-:W-:Y:S02]  /*00f0*/  IMAD R6, R7.reuse, 0x40, R4 ;  /* 0x0000004007067824 */ /* 0x060fe400078e0204 */
[----:B------:R-:W-:Y:S02]  /*0100*/  IMAD R7, R7, 0x40, R0 ;  /* 0x0000004007077824 */ /* 0x000fe400078e0200 */
[-C--:B------:R-:W-:Y:S02]  /*0110*/  IMAD R15, R3, R10.reuse, R6 ;  /* 0x0000000a030f7224 */ /* 0x080fe400078e0206 */
[----:B------:R-:W-:Y:S02]  /*0120*/  IMAD R7, R7, R10, R8 ;  /* 0x0000000a07077224 */ /* 0x000fe400078e0208 */
[----:B------:R-:W-:-:S02]  /*0130*/  IMAD.IADD R17, R6, 0x1, R5 ;  /* 0x0000000106117824 */ /* 0x000fc400078e0205 */
[--C-:B------:R-:W-:Y:S02]  /*0140*/  IMAD.IADD R3, R2, 0x1, R8.reuse ;  /* 0x0000000102037824 */ /* 0x100fe400078e0208 */
[----:B------:R-:W-:Y:S02]  /*0150*/  IMAD R9, R10, 0x20, R7 ;  /* 0x000000200a097824 */ /* 0x000fe400078e0207 */
[----:B------:R-:W-:Y:S02]  /*0160*/  IMAD.IADD R23, R5, 0x1, R8 ;  /* 0x0000000105177824 */ /* 0x000fe400078e0208 */
[----:B--2---:R-:W-:-:S04]  /*0170*/  IMAD.WIDE R14, R15, 0x4, R20 ;  /* 0x000000040f0e7825 */ /* 0x004fc800078e0214 */
[--C-:B------:R-:W-:Y:S01]  /*0180*/  IMAD.WIDE R16, R17, 0x4, R20.reuse ;  /* 0x0000000411107825 */ /* 0x100fe200078e0214 */
[----:B------:R-:W2:Y:S03]  /*0190*/  LDG.E R5, desc[UR8][R14.64] ;  /* 0x000000080e057981 */ /* 0x000ea6000c1e1900 */
[--C-:B------:R-:W-:Y:S01]  /*01a0*/  IMAD.WIDE R6, R7, 0x4, R20.reuse ;  /* 0x0000000407067825 */ /* 0x100fe200078e0214 */
[----:B------:R-:W3:Y:S03]  /*01b0*/  LDG.E R10, desc[UR8][R14.64+0x80] ;  /* 0x000080080e0a7981 */ /* 0x000ee6000c1e1900 */
[--C-:B------:R-:W-:Y:S01]  /*01c0*/  IMAD.WIDE R8, R9, 0x4, R20.reuse ;  /* 0x0000000409087825 */ /* 0x100fe200078e0214 */
[----:B------:R-:W4:Y:S03]  /*01d0*/  LDG.E R11, desc[UR8][R16.64] ;  /* 0x00000008100b7981 */ /* 0x000f26000c1e1900 */
[--C-:B------:R-:W-:Y:S01]  /*01e0*/  IMAD.WIDE R2, R3, 0x4, R20.reuse ;  /* 0x0000000403027825 */ /* 0x100fe200078e0214 */
[----:B------:R-:W5:Y:S03]  /*01f0*/  LDG.E R12, desc[UR8][R16.64+0x80] ;  /* 0x00008008100c7981 */ /* 0x000f66000c1e1900 */
[----:B------:R-:W-:Y:S01]  /*0200*/  IMAD.WIDE R20, R23, 0x4, R20 ;  /* 0x0000000417147825 */ /* 0x000fe200078e0214 */
[----:B------:R-:W5:Y:S04]  /*0210*/  LDG.E R13, desc[UR8][R6.64] ;  /* 0x00000008060d7981 */ /* 0x000f68000c1e1900 */
[----:B------:R0:W5:Y:S04]  /*0220*/  LDG.E R19, desc[UR8][R6.64+0x80] ;  /* 0x0000800806137981 */ /* 0x000168000c1e1900 */
[----:B------:R-:W5:Y:S04]  /*0230*/  LDG.E R23, desc[UR8][R8.64] ;  /* 0x0000000808177981 */ /* 0x000f68000c1e1900 */
[----:B------:R1:W5:Y:S04]  /*0240*/  LDG.E R25, desc[UR8][R8.64+0x80] ;  /* 0x0000800808197981 */ /* 0x000368000c1e1900 */
[----:B------:R-:W5:Y:S04]  /*0250*/  LDG.E R27, desc[UR8][R2.64] ;  /* 0x00000008021b7981 */ /* 0x000f68000c1e1900 */
[----:B------:R-:W5:Y:S04]  /*0260*/  LDG.E R29, desc[UR8][R2.64+0x80] ;  /* 0x00008008021d7981 */ /* 0x000f68000c1e1900 */
[----:B------:R-:W5:Y:S04]  /*0270*/  LDG.E R14, desc[UR8][R20.64] ;  /* 0x00000008140e7981 */ /* 0x000f68000c1e1900 */
[----:B------:R-:W5:Y:S01]  /*0280*/  LDG.E R16, desc[UR8][R20.64+0x80] ;  /* 0x0000800814107981 */ /* 0x000f62000c1e1900 */
[----:B------:R-:W0:Y:S01]  /*0290*/  S2UR UR6, SR_CgaCtaId ;  /* 0x00000000000679c3 */ /* 0x000e220000008800 */
[----:B------:R-:W-:-:S02]  /*02a0*/  UMOV UR4, 0x400 ;  /* 0x0000040000047882 */ /* 0x000fc40000000000 */
[----:B------:R-:W-:Y:S02]  /*02b0*/  UIADD3 UR5, UPT, UPT, UR4, 0x4000, URZ ;  /* 0x0000400004057890 */ /* 0x000fe4000fffe0ff */
[----:B0-----:R-:W-:Y:S02]  /*02c0*/  ULEA UR7, UR6, UR4, 0x18 ;  /* 0x0000000406077291 */ /* 0x001fe4000f8ec0ff */
[----:B------:R-:W-:Y:S02]  /*02d0*/  UIADD3 UR4, UPT, UPT, UR4, 0x8000, URZ ;  /* 0x0000800004047890 */ /* 0x000fe4000fffe0ff */
[----:B------:R-:W-:Y:S02]  /*02e0*/  ULEA UR5, UR6, UR5, 0x18 ;  /* 0x0000000506057291 */ /* 0x000fe4000f8ec0ff */
[----:B------:R-:W-:Y:S01]  /*02f0*/  ULEA UR4, UR6, UR4, 0x18 ;  /* 0x0000000406047291 */ /* 0x000fe2000f8ec0ff */
[----:B------:R-:W-:-:S03]  /*0300*/  LEA R7, R0, UR7, 0x8 ;  /* 0x0000000700077c11 */ /* 0x000fc6000f8e40ff */
[C---:B-1----:R-:W-:Y:S02]  /*0310*/  LEA R9, R0.reuse, UR5, 0x8 ;  /* 0x0000000500097c11 */ /* 0x042fe4000f8e40ff */
[----:B------:R-:W-:Y:S01]  /*0320*/  LEA R15, R0, UR4, 0x8 ;  /* 0x00000004000f7c11 */ /* 0x000fe2000f8e40ff */
[C---:B------:R-:W-:Y:S02]  /*0330*/  IMAD R6, R4.reuse, 0x4, R7 ;  /* 0x0000000404067824 */ /* 0x040fe400078e0207 */
[C---:B------:R-:W-:Y:S02]  /*0340*/  IMAD R8, R4.reuse, 0x4, R9 ;  /* 0x0000000404087824 */ /* 0x040fe400078e0209 */
[C---:B------:R-:W-:Y:S01]  /*0350*/  IMAD R0, R4.reuse, 0x4, R15 ;  /* 0x0000000404007824 */ /* 0x040fe200078e020f */
[----:B------:R-:W-:Y:S01]  /*0360*/  LEA R4, R4, UR5, 0x2 ;  /* 0x0000000504047c11 */ /* 0x000fe2000f8e10ff */
[----:B------:R-:W-:Y:S01]  /*0370*/  VIADD R22, R7, 0x2000 ;  /* 0x0000200007167836 */ /* 0x000fe20000000000 */
[----:B------:R-:W-:Y:S01]  /*0380*/  UMOV UR4, 0x2000 ;  /* 0x0000200000047882 */ /* 0x000fe20000000000 */
[----:B--2---:R-:W-:Y:S04]  /*0390*/  STS [R6], R5 ;  /* 0x0000000506007388 */ /* 0x004fe80000000800 */
[----:B---3--:R-:W-:Y:S04]  /*03a0*/  STS [R6+0x80], R10 ;  /* 0x0000800a06007388 */ /* 0x008fe80000000800 */
[----:B----4-:R-:W-:Y:S04]  /*03b0*/  STS [R6+0x2000], R11 ;  /* 0x0020000b06007388 */ /* 0x010fe80000000800 */
[----:B-----5:R-:W-:Y:S04]  /*03c0*/  STS [R6+0x2080], R12 ;  /* 0x0020800c06007388 */ /* 0x020fe80000000800 */
[----:B------:R-:W-:Y:S04]  /*03d0*/  STS [R8], R13 ;  /* 0x0000000d08007388 */ /* 0x000fe80000000800 */
[----:B------:R-:W-:Y:S04]  /*03e0*/  STS [R8+0x80], R19 ;  /* 0x0000801308007388 */ /* 0x000fe80000000800 */
[----:B------:R0:W-:Y:S04]  /*03f0*/  STS [R8+0x2000], R23 ;  /* 0x0020001708007388 */ /* 0x0001e80000000800 */
[----:B------:R1:W-:Y:S04]  /*0400*/  STS [R8+0x2080], R25 ;  /* 0x0020801908007388 */ /* 0x0003e80000000800 */
[----:B------:R1:W-:Y:S04]  /*0410*/  STS [R0], R27 ;  /* 0x0000001b00007388 */ /* 0x0003e80000000800 */
[----:B------:R1:W-:Y:S04]  /*0420*/  STS [R0+0x80], R29 ;  /* 0x0000801d00007388 */ /* 0x0003e80000000800 */
[----:B------:R1:W-:Y:S04]  /*0430*/  STS [R0+0x2000], R14 ;  /* 0x0020000e00007388 */ /* 0x0003e80000000800 */
[----:B------:R1:W-:Y:S01]  /*0440*/  STS [R0+0x2080], R16 ;  /* 0x0020801000007388 */ /* 0x0003e20000000800 */
[----:B------:R-:W-:Y:S06]  /*0450*/  BAR.SYNC.DEFER_BLOCKING 0x0 ;  /* 0x0000000000007b1d */ /* 0x000fec0000010000 */
[----:B------:R1:W2:Y:S04]  /*0460*/  LDS R17, [R0] ;  /* 0x0000000000117984 */ /* 0x0002a80000000800 */
[----:B------:R1:W3:Y:S04]  /*0470*/  LDS R15, [R0+0x80] ;  /* 0x00008000000f7984 */ /* 0x0002e80000000800 */
[----:B------:R1:W4:Y:S04]  /*0480*/  LDS R13, [R0+0x2000] ;  /* 0x00200000000d7984 */ /* 0x0003280000000800 */
[----:B------:R1:W1:Y:S01]  /*0490*/  LDS R19, [R0+0x2080] ;  /* 0x0020800000137984 */ /* 0x0002620000000800 */
[----:B0-----:R-:W-:-:S07]  /*04a0*/  VIADD R23, R4, 0x400 ;  /* 0x0000040004177836 */ /* 0x001fce0000000000 */
.L_x_0:
[----:B-1----:R-:W-:Y:S01]  /*04b0*/  LDS R16, [R23+-0x400] ;  /* 0xfffc000017107984 */ /* 0x002fe20000000800 */
[----:B------:R-:W-:-:S03]  /*04c0*/  UIADD3 UR4, UPT, UPT, UR4, 0x20, URZ ;  /* 0x0000002004047890 */ /* 0x000fc6000fffe0ff */
[----:B------:R-:W2:Y:S01]  /*04d0*/  LDS.128 R4, [R22+-0x2000] ;  /* 0xffe0000016047984 */ /* 0x000ea20000000c00 */
[----:B------:R-:W-:-:S03]  /*04e0*/  UISETP.NE.AND UP0, UPT, UR4, 0x2100, UPT ;  /* 0x000021000400788c */ /* 0x000fc6000bf05270 */
[----:B------:R-:W3:Y:S04]  /*04f0*/  LDS R18, [R23+-0x380] ;  /* 0xfffc800017127984 */ /* 0x000ee80000000800 */
[----:B------:R-:W4:Y:S04]  /*0500*/  LDS.128 R8, [R22] ;  /* 0x0000000016087984 */ /* 0x000f280000000c00 */
[----:B------:R-:W0:Y:S04]  /*0510*/  LDS R12, [R23+-0x300] ;  /* 0xfffd0000170c7984 */ /* 0x000e280000000800 */
[----:B------:R-:W1:Y:S04]  /*0520*/  LDS R14, [R23+-0x280] ;  /* 0xfffd8000170e7984 */ /* 0x000e680000000800 */
[----:B------:R-:W5:Y:S04]  /*0530*/  LDS R27, [R23+-0x200] ;  /* 0xfffe0000171b7984 */ /* 0x000f680000000800 */
[----:B------:R-:W5:Y:S04]  /*0540*/  LDS R25, [R23+-0x180] ;  /* 0xfffe800017197984 */ /* 0x000f680000000800 */
[----:B------:R-:W5:Y:S01]  /*0550*/  LDS R24, [R23+-0x100] ;  /* 0xffff000017187984 */ /* 0x000f620000000800 */
[----:B--2---:R-:W-:-:S02]  /*0560*/  VIADDMNMX R17, R16, R4, R17, PT ;  /* 0x0000000410117246 */ /* 0x004fc40003800111 */
[----:B---3--:R-:W-:Y:S02]  /*0570*/  VIADDMNMX R15, R18, R4, R15, PT ;  /* 0x00000004120f7246 */ /* 0x008fe4000380010f */
[----:B------:R-:W2:Y:S01]  /*0580*/  LDS R4, [R23+-0x80] ;  /* 0xffff800017047984 */ /* 0x000ea20000000800 */
[-C--:B----4-:R-:W-:Y:S02]  /*0590*/  VIADDMNMX R13, R16, R8.reuse, R13, PT ;  /* 0x00000008100d7246 */ /* 0x090fe4000380010d */
[----:B------:R-:W-:Y:S02]  /*05a0*/  VIADDMNMX R8, R18, R8, R19, PT ;  /* 0x0000000812087246 */ /* 0x000fe40003800113 */
[C---:B0-----:R-:W-:Y:S02]  /*05b0*/  VIADDMNMX R17, R12.reuse, R5, R17, PT ;  /* 0x000000050c117246 */ /* 0x041fe40003800111 */
[----:B------:R-:W-:Y:S02]  /*05c0*/  VIADDMNMX R13, R12, R9, R13, PT ;  /* 0x000000090c0d7246 */ /* 0x000fe4000380010d */
[----:B-1----:R-:W-:-:S02]  /*05d0*/  VIADDMNMX R15, R14, R5, R15, PT ;  /* 0x000000050e0f7246 */ /* 0x002fc4000380010f */
[----:B------:R-:W-:Y:S01]  /*05e0*/  VIADDMNMX R9, R14, R9, R8, PT ;  /* 0x000000090e097246 */ /* 0x000fe20003800108 */
[----:B------:R-:W-:Y:S01]  /*05f0*/  LDS R5, [R23] ;  /* 0x0000000017057984 */ /* 0x000fe20000000800 */
[C---:B-----5:R-:W-:Y:S02]  /*0600*/  VIADDMNMX R8, R27.reuse, R6, R17, PT ;  /* 0x000000061b087246 */ /* 0x060fe40003800111 */
[----:B------:R-:W-:Y:S01]  /*0610*/  VIADDMNMX R27, R27, R10, R13, PT ;  /* 0x0000000a1b1b7246 */ /* 0x000fe2000380010d */
[----:B------:R-:W-:Y:S01]  /*0620*/  LDS.128 R16, [R22+0x10] ;  /* 0x0000100016107984 */ /* 0x000fe20000000c00 */
[C---:B------:R-:W-:Y:S02]  /*0630*/  VIADDMNMX R26, R25.reuse, R6, R15, PT ;  /* 0x00000006191a7246 */ /* 0x040fe4000380010f */
[----:B------:R-:W-:Y:S01]  /*0640*/  VIADDMNMX R10, R25, R10, R9, PT ;  /* 0x0000000a190a7246 */ /* 0x000fe20003800109 */
[----:B------:R0:W1:Y:S01]  /*0650*/  LDS.128 R12, [R22+-0x1ff0] ;  /* 0xffe01000160c7984 */ /* 0x0000620000000c00 */
[----:B------:R-:W-:-:S02]  /*0660*/  VIADDMNMX R6, R24, R7, R8, PT ;  /* 0x0000000718067246 */ /* 0x000fc40003800108 */
[----:B------:R-:W-:Y:S01]  /*0670*/  VIADDMNMX R24, R24, R11, R27, PT ;  /* 0x0000000b18187246 */ /* 0x000fe2000380011b */
[----:B------:R-:W3:Y:S04]  /*0680*/  LDS R9, [R23+0x80] ;  /* 0x0000800017097984 */ /* 0x000ee80000000800 */
[----:B------:R-:W4:Y:S01]  /*0690*/  LDS R8, [R23+0x100] ;  /* 0x0001000017087984 */ /* 0x000f220000000800 */
[----:B0-----:R-:W-:-:S03]  /*06a0*/  VIADD R22, R22, 0x20 ;  /* 0x0000002016167836 */ /* 0x001fc60000000000 */
[----:B------:R-:W0:Y:S01]  /*06b0*/  LDS R25, [R23+0x200] ;  /* 0x0002000017197984 */ /* 0x000e220000000800 */
[C---:B--2---:R-:W-:Y:S02]  /*06c0*/  VIADDMNMX R7, R4.reuse, R7, R26, PT ;  /* 0x0000000704077246 */ /* 0x044fe4000380011a */
[----:B------:R-:W-:Y:S02]  /*06d0*/  VIADDMNMX R4, R4, R11, R10, PT ;  /* 0x0000000b04047246 */ /* 0x000fe4000380010a */
[----:B------:R-:W2:Y:S04]  /*06e0*/  LDS R10, [R23+0x180] ;  /* 0x00018000170a7984 */ /* 0x000ea80000000800 */
[----:B------:R-:W5:Y:S01]  /*06f0*/  LDS R11, [R23+0x280] ;  /* 0x00028000170b7984 */ /* 0x000f620000000800 */
[----:B-1----:R-:W-:-:S02]  /*0700*/  VIADDMNMX R26, R5, R12, R6, PT ;  /* 0x0000000c051a7246 */ /* 0x002fc40003800106 */
[----:B------:R-:W-:Y:S01]  /*0710*/  VIADDMNMX R5, R5, R16, R24, PT ;  /* 0x0000001005057246 */ /* 0x000fe20003800118 */
[----:B------:R-:W-:Y:S01]  /*0720*/  LDS R6, [R23+0x380] ;  /* 0x0003800017067984 */ /* 0x000fe20000000800 */
[C---:B---3--:R-:W-:Y:S02]  /*0730*/  VIADDMNMX R7, R9.reuse, R12, R7, PT ;  /* 0x0000000c09077246 */ /* 0x048fe40003800107 */
[----:B------:R-:W-:Y:S01]  /*0740*/  VIADDMNMX R4, R9, R16, R4, PT ;  /* 0x0000001009047246 */ /* 0x000fe20003800104 */
[----:B------:R1:W3:Y:S01]  /*0750*/  LDS R24, [R23+0x300] ;  /* 0x0003000017187984 */ /* 0x0002e20000000800 */
[C---:B----4-:R-:W-:Y:S02]  /*0760*/  VIADDMNMX R26, R8.reuse, R13, R26, PT ;  /* 0x0000000d081a7246 */ /* 0x050fe4000380011a */
[----:B------:R-:W-:Y:S02]  /*0770*/  VIADDMNMX R5, R8, R17, R5, PT ;  /* 0x0000001108057246 */ /* 0x000fe40003800105 */
[----:B0-----:R-:W-:-:S02]  /*0780*/  VIADDMNMX R26, R25, R14, R26, PT ;  /* 0x0000000e191a7246 */ /* 0x001fc4000380011a */
[----:B------:R-:W-:Y:S01]  /*0790*/  VIADDMNMX R5, R25, R18, R5, PT ;  /* 0x0000001219057246 */ /* 0x000fe20003800105 */
[----:B-1----:R-:W-:Y:S01]  /*07a0*/  VIADD R23, R23, 0x800 ;  /* 0x0000080017177836 */ /* 0x002fe20000000000 */
[C---:B--2---:R-:W-:Y:S02]  /*07b0*/  VIADDMNMX R7, R10.reuse, R13, R7, PT ;  /* 0x0000000d0a077246 */ /* 0x044fe40003800107 */
[----:B------:R-:W-:Y:S02]  /*07c0*/  VIADDMNMX R4, R10, R17, R4, PT ;  /* 0x000000110a047246 */ /* 0x000fe40003800104 */
[C---:B-----5:R-:W-:Y:S02]  /*07d0*/  VIADDMNMX R7, R11.reuse, R14, R7, PT ;  /* 0x0000000e0b077246 */ /* 0x060fe40003800107 */
[----:B------:R-:W-:Y:S02]  /*07e0*/  VIADDMNMX R4, R11, R18, R4, PT ;  /* 0x000000120b047246 */ /* 0x000fe40003800104 */
[----:B---3--:R-:W-:-:S02]  /*07f0*/  VIADDMNMX R17, R24, R15, R26, PT ;  /* 0x0000000f18117246 */ /* 0x008fc4000380011a */
[----:B------:R-:W-:Y:S02]  /*0800*/  VIADDMNMX R13, R24, R19, R5, PT ;  /* 0x00000013180d7246 */ /* 0x000fe40003800105 */
[C---:B------:R-:W-:Y:S02]  /*0810*/  VIADDMNMX R15, R6.reuse, R15, R7, PT ;  /* 0x0000000f060f7246 */ /* 0x040fe40003800107 */
[----:B------:R-:W-:Y:S01]  /*0820*/  VIADDMNMX R19, R6, R19, R4, PT ;  /* 0x0000001306137246 */ /* 0x000fe20003800104 */
[----:B------:R-:W-:Y:S06]  /*0830*/  BRA.U UP0, `(.L_x_0) ;  /* 0xfffffffd001c7547 */ /* 0x000fec000b83ffff */
[----:B------:R-:W-:Y:S04]  /*0840*/  STG.E desc[UR8][R2.64], R17 ;  /* 0x0000001102007986 */ /* 0x000fe8000c101908 */
[----:B------:R-:W-:Y:S04]  /*0850*/  STG.E desc[UR8][R2.64+0x80], R15 ;  /* 0x0000800f02007986 */ /* 0x000fe8000c101908 */
[----:B------:R-:W-:Y:S04]  /*0860*/  STS [R0], R17 ;  /* 0x0000001100007388 */ /* 0x000fe80000000800 */
[----:B------:R-:W-:Y:S04]  /*0870*/  STS [R0+0x80], R15 ;  /* 0x0000800f00007388 */ /* 0x000fe80000000800 */
[----:B------:R-:W-:Y:S04]  /*0880*/  STS [R0+0x2000], R13 ;  /* 0x0020000d00007388 */ /* 0x000fe80000000800 */
[----:B------:R-:W-:Y:S04]  /*0890*/  STS [R0+0x2080], R19 ;  /* 0x0020801300007388 */ /* 0x000fe80000000800 */
[----:B------:R-:W-:Y:S04]  /*08a0*/  STG.E desc[UR8][R20.64], R13 ;  /* 0x0000000d14007986 */ /* 0x000fe8000c101908 */
[----:B------:R-:W-:Y:S01]  /*08b0*/  STG.E desc[UR8][R20.64+0x80], R19 ;  /* 0x0000801314007986 */ /* 0x000fe2000c101908 */
[----:B------:R-:W-:Y:S05]  /*08c0*/  EXIT ;  /* 0x000000000000794d */ /* 0x000fea0003800000 */
.L_x_1:
[----:B------:R-:W-:-:S00]  /*08d0*/  BRA `(.L_x_1) ;  /* 0xfffffffc00fc7947 */ /* 0x000fc0000383ffff */
[----:B------:R-:W-:-:S00]  /*08e0*/  NOP ;  /* 0x0000000000007918 */ /* 0x000fc00000000000 */
        /* <DEDUP_REMOVED lines=9> */
.L_x_6:


//--------------------- .text._Z13phase2_kernelPiii --------------------------
	.section	.text._Z13phase2_kernelPiii,"ax",@progbits
	.align	128
        .global         _Z13phase2_kernelPiii
        .type           _Z13phase2_kernelPiii,@function
        .size           _Z13phase2_kernelPiii,(.L_x_7 - _Z13phase2_kernelPiii)
        .other          _Z13phase2_kernelPiii,@"STO_CUDA_ENTRY STV_DEFAULT"
_Z13phase2_kernelPiii:
.text._Z13phase2_kernelPiii:
[----:B------:R-:W-:Y:S01]  /*0000*/  LDC R1, c[0x0][0x37c] ;  /* 0x0000df00ff017b82 */ /* 0x000fe20000000800 */
[----:B------:R-:W0:Y:S07]  /*0010*/  S2R R2, SR_CTAID.Y ;  /* 0x0000000000027919 */ /* 0x000e2e0000002600 */
[----:B------:R-:W0:Y:S02]  /*0020*/  LDC R3, c[0x0][0x388] ;  /* 0x0000e200ff037b82 */ /* 0x000e240000000800 */
[----:B0-----:R-:W-:-:S13]  /*0030*/  ISETP.NE.AND P0, PT, R2, R3, PT ;  /* 0x000000030200720c */ /* 0x001fda0003f05270 */
[----:B------:R-:W-:Y:S05]  /*0040*/  @!P0 EXIT ;  /* 0x000000000000894d */ /* 0x000fea0003800000 */
[----:B------:R-:W0:Y:S01]  /*0050*/  S2R R15, SR_CTAID.X ;  /* 0x00000000000f7919 */ /* 0x000e220000002500 */
[----:B------:R-:W1:Y:S01]  /*0060*/  LDC R12, c[0x3][RZ] ;  /* 0x00c00000ff0c7b82 */ /* 0x000e620000000800 */
[----:B------:R-:W-:Y:S01]  /*0070*/  IMAD.SHL.U32 R2, R2, 0x40, RZ ;  /* 0x0000004002027824 */ /* 0x000fe200078e00ff */
[----:B------:R-:W2:Y:S01]  /*0080*/  LDCU.64 UR8, c[0x0][0x358] ;  /* 0x00006b00ff0877ac */ /* 0x000ea20008000a00 */
[----:B------:R-:W3:Y:S01]  /*0090*/  S2R R0, SR_TID.Y ;  /* 0x0000000000007919 */ /* 0x000ee20000002200 */
[----:B------:R-:W-:Y:S01]  /*00a0*/  IMAD.SHL.U32 R3, R3, 0x40, RZ ;  /* 0x0000004003037824 */ /* 0x000fe200078e00ff */
[----:B------:R-:W4:Y:S03]  /*00b0*/  S2R R6, SR_TID.X ;  /* 0x0000000000067919 */ /* 0x000f260000002100 */
[----:B------:R-:W5:Y:S01]  /*00c0*/  LDC.64 R4, c[0x0][0x380] ;  /* 0x0000e000ff047b82 */ /* 0x000f620000000a00 */
[----:B0-----:R-:W-:-:S04]  /*00d0*/  ISETP.NE.AND P0, PT, R15, RZ, PT ;  /* 0x000000ff0f00720c */ /* 0x001fc80003f05270 */
[----:B------:R-:W-:Y:S01]  /*00e0*/  SEL R9, R2, R3, !P0 ;  /* 0x0000000302097207 */ /* 0x000fe20004000000 */
[C---:B---3--:R-:W-:Y:S01]  /*00f0*/  IMAD.IADD R7, R3.reuse, 0x1, R0 ;  /* 0x0000000103077824 */ /* 0x048fe200078e0200 */
[C---:B------:R-:W-:Y:S01]  /*0100*/  SEL R11, R3.reuse, R2, !P0 ;  /* 0x00000002030b7207 */ /* 0x040fe20004000000 */
[----:B----4-:R-:W-:-:S03]  /*0110*/  IMAD.IADD R2, R3, 0x1, R6 ;  /* 0x0000000103027824 */ /* 0x010fc600078e0206 */
[----:B------:R-:W-:Y:S01]  /*0120*/  IADD3 R8, PT, PT, R11, R6, RZ ;  /* 0x000000060b087210 */ /* 0x000fe20007ffe0ff */
[----:B------:R-:W-:Y:S02]  /*0130*/  IMAD.IADD R9, R9, 0x1, R0 ;  /* 0x0000000109097824 */ /* 0x000fe400078e0200 */
[-C--:B-1----:R-:W-:Y:S02]  /*0140*/  IMAD R7, R7, R12.reuse, R2 ;  /* 0x0000000c07077224 */ /* 0x082fe400078e0202 */
[----:B------:R-:W-:Y:S02]  /*0150*/  IMAD R9, R9, R12, R8 ;  /* 0x0000000c09097224 */ /* 0x000fe400078e0208 */
[----:B------:R-:W-:Y:S02]  /*0160*/  IMAD R13, R12, 0x20, R7 ;  /* 0x000000200c0d7824 */ /* 0x000fe400078e0207 */
[----:B-----5:R-:W-:-:S04]  /*0170*/  IMAD.WIDE R10, R7, 0x4, R4 ;  /* 0x00000004070a7825 */ /* 0x020fc800078e0204 */
[----:B------:R-:W-:Y:S01]  /*0180*/  IMAD R7, R12, 0x20, R9 ;  /* 0x000000200c077824 */ /* 0x000fe200078e0209 */
[----:B--2---:R-:W2:Y:S01]  /*0190*/  LDG.E R8, desc[UR8][R10.64] ;  /* 0x000000080a087981 */ /* 0x004ea2000c1e1900 */
[----:B------:R-:W-:-:S03]  /*01a0*/  IMAD.WIDE R12, R13, 0x4, R4 ;  /* 0x000000040d0c7825 */ /* 0x000fc600078e0204 */
[----:B------:R0:W3:Y:S01]  /*01b0*/  LDG.E R14, desc[UR8][R10.64+0x80] ;  /* 0x000080080a0e7981 */ /* 0x0000e2000c1e1900 */
[----:B------:R-:W-:-:S03]  /*01c0*/  IMAD.WIDE R2, R9, 0x4, R4 ;  /* 0x0000000409027825 */ /* 0x000fc600078e0204 */
[----:B------:R-:W4:Y:S01]  /*01d0*/  LDG.E R16, desc[UR8][R12.64] ;  /* 0x000000080c107981 */ /* 0x000f22000c1e1900 */
[----:B------:R-:W-:-:S03]  /*01e0*/  IMAD.WIDE R4, R7, 0x4, R4 ;  /* 0x0000000407047825 */ /* 0x000fc600078e0204 */
[----:B------:R-:W5:Y:S04]  /*01f0*/  LDG.E R18, desc[UR8][R12.64+0x80] ;  /* 0x000080080c127981 */ /* 0x000f68000c1e1900 */
[----:B------:R-:W5:Y:S04]  /*0200*/  LDG.E R20, desc[UR8][R2.64] ;  /* 0x0000000802147981 */ /* 0x000f68000c1e1900 */
[----:B------:R-:W5:Y:S04]  /*0210*/  LDG.E R22, desc[UR8][R2.64+0x80] ;  /* 0x0000800802167981 */ /* 0x000f68000c1e1900 */
[----:B------:R-:W5:Y:S04]  /*0220*/  LDG.E R24, desc[UR8][R4.64] ;  /* 0x0000000804187981 */ /* 0x000f68000c1e1900 */
[----:B------:R-:W5:Y:S01]  /*0230*/  LDG.E R26, desc[UR8][R4.64+0x80] ;  /* 0x00008008041a7981 */ /* 0x000f62000c1e1900 */
[----:B------:R-:W1:Y:S01]  /*0240*/  S2UR UR5, SR_CgaCtaId ;  /* 0x00000000000579c3 */ /* 0x000e620000008800 */
[----:B------:R-:W-:Y:S01]  /*0250*/  UMOV UR4, 0x400 ;  /* 0x0000040000047882 */ /* 0x000fe20000000000 */
[----:B------:R-:W-:Y:S01]  /*0260*/  IMAD.SHL.U32 R6, R6, 0x4, RZ ;  /* 0x0000000406067824 */ /* 0x000fe200078e00ff */
[----:B-1----:R-:W-:-:S02]  /*0270*/  ULEA UR6, UR5, UR4, 0x18 ;  /* 0x0000000405067291 */ /* 0x002fc4000f8ec0ff */
[----:B------:R-:W-:-:S04]  /*0280*/  UIADD3 UR4, UPT, UPT, UR4, 0x4100, URZ ;  /* 0x0000410004047890 */ /* 0x000fc8000fffe0ff */
[----:B------:R-:W-:Y:S01]  /*0290*/  ULEA UR4, UR5, UR4, 0x18 ;  /* 0x0000000405047291 */ /* 0x000fe2000f8ec0ff */
[----:B------:R-:W-:-:S05]  /*02a0*/  IMAD.U32 R7, RZ, RZ, UR6 ;  /* 0x00000006ff077e24 */ /* 0x000fca000f8e00ff */
[----:B0-----:R-:W-:Y:S01]  /*02b0*/  MOV R11, UR4 ;  /* 0x00000004000b7c02 */ /* 0x001fe20008000f00 */
[----:B------:R-:W-:-:S04]  /*02c0*/  IMAD R7, R0, 0x104, R7 ;  /* 0x0000010400077824 */ /* 0x000fc800078e0207 */
[----:B------:R-:W-:Y:S02]  /*02d0*/  IMAD R11, R0, 0x104, R11 ;  /* 0x00000104000b7824 */ /* 0x000fe400078e020b */
[----:B------:R-:W-:Y:S02]  /*02e0*/  IMAD.IADD R9, R7, 0x1, R6 ;  /* 0x0000000107097824 */ /* 0x000fe400078e0206 */
[----:B------:R-:W-:Y:S02]  /*02f0*/  IMAD.IADD R7, R6, 0x1, R11 ;  /* 0x0000000106077824 */ /* 0x000fe400078e020b */
[----:B------:R-:W-:Y:S01]  /*0300*/  HFMA2 R11, -RZ, RZ, 0, 1.54972076416015625e-05 ;  /* 0x00000104ff0b7431 */ /* 0x000fe200000001ff */
[----:B------:R-:W-:-:S04]  /*0310*/  UMOV UR5, 0x2080 ;  /* 0x0000208000057882 */ /* 0x000fc80000000000 */
[----:B------:R-:W-:Y:S01]  /*0320*/  IMAD R0, R0, R11, 0x208c ;  /* 0x0000208c00007424 */ /* 0x000fe200078e020b */
[----:B--2---:R0:W-:Y:S04]  /*0330*/  STS [R9], R8 ;  /* 0x0000000809007388 */ /* 0x0041e80000000800 */
[----:B---3--:R0:W-:Y:S04]  /*0340*/  STS [R9+0x80], R14 ;  /* 0x0000800e09007388 */ /* 0x0081e80000000800 */
[----:B----4-:R0:W-:Y:S04]  /*0350*/  STS [R9+0x2080], R16 ;  /* 0x0020801009007388 */ /* 0x0101e80000000800 */
[----:B-----5:R0:W-:Y:S04]  /*0360*/  STS [R9+0x2100], R18 ;  /* 0x0021001209007388 */ /* 0x0201e80000000800 */
[----:B------:R0:W-:Y:S04]  /*0370*/  STS [R7], R20 ;  /* 0x0000001407007388 */ /* 0x0001e80000000800 */
[----:B------:R0:W-:Y:S04]  /*0380*/  STS [R7+0x80], R22 ;  /* 0x0000801607007388 */ /* 0x0001e80000000800 */
[----:B------:R0:W-:Y:S04]  /*0390*/  STS [R7+0x2080], R24 ;  /* 0x0020801807007388 */ /* 0x0001e80000000800 */
[----:B------:R0:W-:Y:S01]  /*03a0*/  STS [R7+0x2100], R26 ;  /* 0x0021001a07007388 */ /* 0x0001e20000000800 */
[----:B------:R-:W-:Y:S06]  /*03b0*/  BAR.SYNC.DEFER_BLOCKING 0x0 ;  /* 0x0000000000007b1d */ /* 0x000fec0000010000 */
.L_x_2:
[----:B------:R-:W-:Y:S01]  /*03c0*/  ISETP.NE.AND P0, PT, R15, RZ, PT ;  /* 0x000000ff0f00720c */ /* 0x000fe20003f05270 */
[----:B------:R-:W-:Y:S01]  /*03d0*/  LDS R13, [R7] ;  /* 0x00000000070d7984 */ /* 0x000fe20000000800 */
[----:B------:R-:W-:-:S03]  /*03e0*/  UIADD3 UR5, UPT, UPT, UR5, 0x10, URZ ;  /* 0x0000001005057890 */ /* 0x000fc6000fffe0ff */
[----:B01----:R-:W-:Y:S01]  /*03f0*/  LDS R16, [R7+0x2080] ;  /* 0x0020800007107984 */ /* 0x003fe20000000800 */
[----:B------:R-:W-:-:S03]  /*0400*/  UISETP.NE.AND UP0, UPT, UR5, 0x2180, UPT ;  /* 0x000021800500788c */ /* 0x000fc6000bf05270 */
[----:B------:R-:W-:Y:S04]  /*0410*/  LDS R14, [R7+0x80] ;  /* 0x00008000070e7984 */ /* 0x000fe80000000800 */
[----:B------:R-:W-:Y:S04]  /*0420*/  @!P0 LDS R8, [R0+UR4+-0x208c] ;  /* 0xffdf740400088984 */ /* 0x000fe80008000800 */
[----:B------:R-:W-:Y:S04]  /*0430*/  @!P0 LDS R10, [R6+UR6] ;  /* 0x00000006060a8984 */ /* 0x000fe80008000800 */
[----:B------:R-:W-:Y:S04]  /*0440*/  @!P0 LDS R9, [R0+UR4+-0xc] ;  /* 0xfffff40400098984 */ /* 0x000fe80008000800 */
[----:B------:R-:W-:Y:S04]  /*0450*/  @!P0 LDS R11, [R6+UR6+0x80] ;  /* 0x00008006060b8984 */ /* 0x000fe80008000800 */
[----:B------:R-:W-:Y:S04]  /*0460*/  @P0 LDS R8, [R0+UR6+-0x208c] ;  /* 0xffdf740600080984 */ /* 0x000fe80008000800 */
[----:B------:R-:W0:Y:S04]  /*0470*/  @P0 LDS R10, [R6+UR4] ;  /* 0x00000004060a0984 */ /* 0x000e280008000800 */
[----:B------:R-:W1:Y:S04]  /*0480*/  @P0 LDS R9, [R0+UR6+-0xc] ;  /* 0xfffff40600090984 */ /* 0x000e680008000800 */
[----:B------:R-:W2:Y:S01]  /*0490*/  @P0 LDS R11, [R6+UR4+0x80] ;  /* 0x00008004060b0984 */ /* 0x000ea20008000800 */
[----:B------:R-:W-:-:S03]  /*04a0*/  ISETP.NE.AND P0, PT, R15, RZ, PT ;  /* 0x000000ff0f00720c */ /* 0x000fc60003f05270 */
[----:B------:R-:W3:Y:S01]  /*04b0*/  LDS R18, [R7+0x2100] ;  /* 0x0021000007127984 */ /* 0x000ee20000000800 */
[-C--:B0-----:R-:W-:Y:S02]  /*04c0*/  VIADDMNMX R12, R8, R10.reuse, R13, PT ;  /* 0x0000000a080c7246 */ /* 0x081fe4000380010d */
[----:B-1----:R-:W-:-:S03]  /*04d0*/  VIADDMNMX R16, R9, R10, R16, PT ;  /* 0x0000000a09107246 */ /* 0x002fc60003800110 */
[----:B------:R-:W-:Y:S01]  /*04e0*/  STS [R7], R12 ;  /* 0x0000000c07007388 */ /* 0x000fe20000000800 */
[----:B--2---:R-:W-:-:S03]  /*04f0*/  VIADDMNMX R14, R11, R8, R14, PT ;  /* 0x000000080b0e7246 */ /* 0x004fc6000380010e */
[----:B------:R-:W-:Y:S01]  /*0500*/  STS [R7+0x2080], R16 ;  /* 0x0020801007007388 */ /* 0x000fe20000000800 */
[----:B---3--:R-:W-:-:S03]  /*0510*/  VIADDMNMX R18, R11, R9, R18, PT ;  /* 0x000000090b127246 */ /* 0x008fc60003800112 */
[----:B------:R-:W-:Y:S04]  /*0520*/  STS [R7+0x80], R14 ;  /* 0x0000800e07007388 */ /* 0x000fe80000000800 */
[----:B------:R-:W-:Y:S01]  /*0530*/  STS [R7+0x2100], R18 ;  /* 0x0021001207007388 */ /* 0x000fe20000000800 */
[----:B------:R-:W-:Y:S06]  /*0540*/  BAR.SYNC.DEFER_BLOCKING 0x0 ;  /* 0x0000000000007b1d */ /* 0x000fec0000010000 */
[----:B------:R-:W-:Y:S04]  /*0550*/  @P0 LDS R8, [R0+UR6+-0x2088] ;  /* 0xffdf780600080984 */ /* 0x000fe80008000800 */
[----:B------:R-:W-:Y:S04]  /*0560*/  @P0 LDS R10, [R6+UR4+0x104] ;  /* 0x00010404060a0984 */ /* 0x000fe80008000800 */
[----:B------:R-:W-:Y:S04]  /*0570*/  @P0 LDS R11, [R6+UR4+0x184] ;  /* 0x00018404060b0984 */ /* 0x000fe80008000800 */
[----:B------:R-:W-:Y:S04]  /*0580*/  @P0 LDS R9, [R0+UR6+-0x8] ;  /* 0xfffff80600090984 */ /* 0x000fe80008000800 */
[----:B------:R-:W-:Y:S04]  /*0590*/  LDS R13, [R7] ;  /* 0x00000000070d7984 */ /* 0x000fe80000000800 */
[----:B------:R-:W-:Y:S04]  /*05a0*/  @!P0 LDS R8, [R0+UR4+-0x2088] ;  /* 0xffdf780400088984 */ /* 0x000fe80008000800 */
[----:B------:R-:W0:Y:S04]  /*05b0*/  @!P0 LDS R10, [R6+UR6+0x104] ;  /* 0x00010406060a8984 */ /* 0x000e280008000800 */
[----:B------:R-:W-:Y:S04]  /*05c0*/  LDS R17, [R7+0x80] ;  /* 0x0000800007117984 */ /* 0x000fe80000000800 */
[----:B------:R-:W-:Y:S04]  /*05d0*/  LDS R19, [R7+0x2080] ;  /* 0x0020800007137984 */ /* 0x000fe80000000800 */
[----:B------:R-:W1:Y:S04]  /*05e0*/  @!P0 LDS R11, [R6+UR6+0x184] ;  /* 0x00018406060b8984 */ /* 0x000e680008000800 */
[----:B------:R-:W2:Y:S04]  /*05f0*/  @!P0 LDS R9, [R0+UR4+-0x8] ;  /* 0xfffff80400098984 */ /* 0x000ea80008000800 */
[----:B------:R-:W3:Y:S01]  /*0600*/  LDS R14, [R7+0x2100] ;  /* 0x00210000070e7984 */ /* 0x000ee20000000800 */
[----:B0-----:R-:W-:-:S05]  /*0610*/  VIADDMNMX R12, R8, R10, R13, PT ;  /* 0x0000000a080c7246 */ /* 0x001fca000380010d */
[----:B------:R-:W-:Y:S01]  /*0620*/  STS [R7], R12 ;  /* 0x0000000c07007388 */ /* 0x000fe20000000800 */
[----:B-1----:R-:W-:Y:S02]  /*0630*/  VIADDMNMX R8, R11, R8, R17, PT ;  /* 0x000000080b087246 */ /* 0x002fe40003800111 */
        /* <DEDUP_REMOVED lines=11> */
[----:B------:R-:W-:Y:S04]  /*06f0*/  LDS R17, [R7+0x80] ;  /* 0x0000800007117984 */ /* 0x000fe80000000800 */
[----:B------:R-:W-:Y:S04]  /*0700*/  LDS R12, [R7+0x2080] ;  /* 0x00208000070c7984 */ /* 0x000fe80000000800 */
[----:B------:R-:W-:Y:S04]  /*0710*/  @!P0 LDS R9, [R0+UR4+-0x2084] ;  /* 0xffdf7c0400098984 */ /* 0x000fe80008000800 */
[----:B------:R-:W0:Y:S04]  /*0720*/  @!P0 LDS R16, [R6+UR6+0x208] ;  /* 0x0002080606108984 */ /* 0x000e280008000800 */
[----:B------:R-:W1:Y:S04]  /*0730*/  @!P0 LDS R18, [R6+UR6+0x288] ;  /* 0x0002880606128984 */ /* 0x000e680008000800 */
[----:B------:R-:W2:Y:S04]  /*0740*/  @!P0 LDS R11, [R0+UR4+-0x4] ;  /* 0xfffffc04000b8984 */ /* 0x000ea80008000800 */
[----:B------:R-:W3:Y:S01]  /*0750*/  LDS R14, [R7+0x2100] ;  /* 0x00210000070e7984 */ /* 0x000ee20000000800 */
[----:B0-----:R-:W-:-:S02]  /*0760*/  VIADDMNMX R8, R9, R16, R13, PT ;  /* 0x0000001009087246 */ /* 0x001fc4000380010d */
        /* <DEDUP_REMOVED lines=11> */
[----:B------:R-:W-:Y:S04]  /*0820*/  @P0 LDS R11, [R0+UR6] ;  /* 0x00000006000b0984 */ /* 0x000fe80008000800 */
[----:B------:R-:W-:Y:S04]  /*0830*/  LDS R13, [R7] ;  /* 0x00000000070d7984 */ /* 0x000fe80000000800 */
[----:B------:R-:W-:Y:S04]  /*0840*/  @!P0 LDS R9, [R0+UR4+-0x2080] ;  /* 0xffdf800400098984 */ /* 0x000fe80008000800 */
[----:B------:R-:W0:Y:S04]  /*0850*/  @!P0 LDS R16, [R6+UR6+0x30c] ;  /* 0x00030c0606108984 */ /* 0x000e280008000800 */
[----:B------:R-:W-:Y:S04]  /*0860*/  LDS R17, [R7+0x80] ;  /* 0x0000800007117984 */ /* 0x000fe80000000800 */
[----:B------:R-:W-:Y:S04]  /*0870*/  LDS R19, [R7+0x2080] ;  /* 0x0020800007137984 */ /* 0x000fe80000000800 */
[----:B------:R1:W2:Y:S04]  /*0880*/  @!P0 LDS R18, [R6+UR6+0x38c] ;  /* 0x00038c0606128984 */ /* 0x0002a80008000800 */
[----:B------:R3:W4:Y:S04]  /*0890*/  @!P0 LDS R11, [R0+UR4] ;  /* 0x00000004000b8984 */ /* 0x0007280008000800 */
[----:B------:R-:W5:Y:S01]  /*08a0*/  LDS R12, [R7+0x2100] ;  /* 0x00210000070c7984 */ /* 0x000f620000000800 */
[----:B-1----:R-:W-:-:S02]  /*08b0*/  VIADD R6, R6, 0x410 ;  /* 0x0000041006067836 */ /* 0x002fc40000000000 */
[----:B---3--:R-:W-:Y:S01]  /*08c0*/  VIADD R0, R0, 0x10 ;  /* 0x0000001000007836 */ /* 0x008fe20000000000 */
[----:B0-----:R-:W-:-:S05]  /*08d0*/  VIADDMNMX R8, R9, R16, R13, PT ;  /* 0x0000001009087246 */ /* 0x001fca000380010d */
[----:B------:R1:W-:Y:S01]  /*08e0*/  STS [R7], R8 ;  /* 0x0000000807007388 */ /* 0x0003e20000000800 */
[----:B--2---:R-:W-:Y:S02]  /*08f0*/  VIADDMNMX R10, R18, R9, R17, PT ;  /* 0x00000009120a7246 */ /* 0x004fe40003800111 */
[----:B----4-:R-:W-:-:S03]  /*0900*/  VIADDMNMX R16, R11, R16, R19, PT ;  /* 0x000000100b107246 */ /* 0x010fc60003800113 */
[----:B------:R1:W-:Y:S01]  /*0910*/  STS [R7+0x80], R10 ;  /* 0x0000800a07007388 */ /* 0x0003e20000000800 */
[----:B-----5:R-:W-:-:S03]  /*0920*/  VIADDMNMX R12, R18, R11, R12, PT ;  /* 0x0000000b120c7246 */ /* 0x020fc6000380010c */
[----:B------:R1:W-:Y:S04]  /*0930*/  STS [R7+0x2080], R16 ;  /* 0x0020801007007388 */ /* 0x0003e80000000800 */
[----:B------:R1:W-:Y:S01]  /*0940*/  STS [R7+0x2100], R12 ;  /* 0x0021000c07007388 */ /* 0x0003e20000000800 */
[----:B------:R-:W-:Y:S06]  /*0950*/  BAR.SYNC.DEFER_BLOCKING 0x0 ;  /* 0x0000000000007b1d */ /* 0x000fec0000010000 */
[----:B------:R-:W-:Y:S05]  /*0960*/  BRA.U UP0, `(.L_x_2) ;  /* 0xfffffff900947547 */ /* 0x000fea000b83ffff */
[----:B------:R-:W0:Y:S04]  /*0970*/  LDS R9, [R7] ;  /* 0x0000000007097984 */ /* 0x000e280000000800 */
[----:B------:R-:W2:Y:S04]  /*0980*/  LDS R11, [R7+0x80] ;  /* 0x00008000070b7984 */ /* 0x000ea80000000800 */
[----:B------:R-:W3:Y:S04]  /*0990*/  LDS R13, [R7+0x2080] ;  /* 0x00208000070d7984 */ /* 0x000ee80000000800 */
[----:B------:R-:W4:Y:S04]  /*09a0*/  LDS R15, [R7+0x2100] ;  /* 0x00210000070f7984 */ /* 0x000f280000000800 */
[----:B0-----:R-:W-:Y:S04]  /*09b0*/  STG.E desc[UR8][R2.64], R9 ;  /* 0x0000000902007986 */ /* 0x001fe8000c101908 */
[----:B--2---:R-:W-:Y:S04]  /*09c0*/  STG.E desc[UR8][R2.64+0x80], R11 ;  /* 0x0000800b02007986 */ /* 0x004fe8000c101908 */
[----:B---3--:R-:W-:Y:S04]  /*09d0*/  STG.E desc[UR8][R4.64], R13 ;  /* 0x0000000d04007986 */ /* 0x008fe8000c101908 */
[----:B----4-:R-:W-:Y:S01]  /*09e0*/  STG.E desc[UR8][R4.64+0x80], R15 ;  /* 0x0000800f04007986 */ /* 0x010fe2000c101908 */
[----:B------:R-:W-:Y:S05]  /*09f0*/  EXIT ;  /* 0x000000000000794d */ /* 0x000fea0003800000 */
.L_x_3:
        /* <DEDUP_REMOVED lines=16> */
.L_x_7:


//--------------------- .text._Z13phase1_kernelPiii --------------------------
	.section	.text._Z13phase1_kernelPiii,"ax",@progbits
	.align	128
        .global         _Z13phase1_kernelPiii
        .type           _Z13phase1_kernelPiii,@function
        .size           _Z13phase1_kernelPiii,(.L_x_8 - _Z13phase1_kernelPiii)
        .other          _Z13phase1_kernelPiii,@"STO_CUDA_ENTRY STV_DEFAULT"
_Z13phase1_kernelPiii:
.text._Z13phase1_kernelPiii:
[----:B------:R-:W-:Y:S01]  /*0000*/  LDC R1, c[0x0][0x37c] ;  /* 0x0000df00ff017b82 */ /* 0x000fe20000000800 */
[----:B------:R-:W0:Y:S07]  /*0010*/  S2R R17, SR_TID.Y ;  /* 0x0000000000117919 */ /* 0x000e2e0000002200 */
[----:B------:R-:W0:Y:S01]  /*0020*/  LDC R3, c[0x0][0x388] ;  /* 0x0000e200ff037b82 */ /* 0x000e220000000800 */
[----:B------:R-:W1:Y:S01]  /*0030*/  LDCU.64 UR6, c[0x0][0x358] ;  /* 0x00006b00ff0677ac */ /* 0x000e620008000a00 */
[----:B------:R-:W2:Y:S06]  /*0040*/  S2R R8, SR_TID.X ;  /* 0x0000000000087919 */ /* 0x000eac0000002100 */
[----:B------:R-:W3:Y:S08]  /*0050*/  LDC R2, c[0x3][RZ] ;  /* 0x00c00000ff027b82 */ /* 0x000ef00000000800 */
[----:B------:R-:W4:Y:S01]  /*0060*/  LDC.64 R4, c[0x0][0x380] ;  /* 0x0000e000ff047b82 */ /* 0x000f220000000a00 */
[----:B0-----:R-:W-:-:S02]  /*0070*/  IMAD R0, R3, 0x40, R17 ;  /* 0x0000004003007824 */ /* 0x001fc400078e0211 */
[----:B--2---:R-:W-:-:S04]  /*0080*/  IMAD R3, R3, 0x40, R8 ;  /* 0x0000004003037824 */ /* 0x004fc800078e0208 */
[----:B---3--:R-:W-:-:S04]  /*0090*/  IMAD R3, R0, R2, R3 ;  /* 0x0000000200037224 */ /* 0x008fc800078e0203 */
[----:B------:R-:W-:Y:S02]  /*00a0*/  IMAD R7, R2, 0x20, R3 ;  /* 0x0000002002077824 */ /* 0x000fe400078e0203 */
[----:B----4-:R-:W-:-:S04]  /*00b0*/  IMAD.WIDE R2, R3, 0x4, R4 ;  /* 0x0000000403027825 */ /* 0x010fc800078e0204 */
[----:B------:R-:W-:Y:S01]  /*00c0*/  IMAD.WIDE R4, R7, 0x4, R4 ;  /* 0x0000000407047825 */ /* 0x000fe200078e0204 */
[----:B-1----:R-:W2:Y:S04]  /*00d0*/  LDG.E R9, desc[UR6][R2.64] ;  /* 0x0000000602097981 */ /* 0x002ea8000c1e1900 */
[----:B------:R-:W3:Y:S04]  /*00e0*/  LDG.E R11, desc[UR6][R2.64+0x80] ;  /* 0x00008006020b7981 */ /* 0x000ee8000c1e1900 */
[----:B------:R-:W4:Y:S04]  /*00f0*/  LDG.E R13, desc[UR6][R4.64] ;  /* 0x00000006040d7981 */ /* 0x000f28000c1e1900 */
[----:B------:R-:W5:Y:S01]  /*0100*/  LDG.E R15, desc[UR6][R4.64+0x80] ;  /* 0x00008006040f7981 */ /* 0x000f62000c1e1900 */
[----:B------:R-:W-:Y:S01]  /*0110*/  MOV R0, 0x400 ;  /* 0x0000040000007802 */ /* 0x000fe20000000f00 */
[----:B------:R-:W-:Y:S01]  /*0120*/  UMOV UR4, 0x2080 ;  /* 0x0000208000047882 */ /* 0x000fe20000000000 */
[----:B------:R-:W0:Y:S02]  /*0130*/  S2R R7, SR_CgaCtaId ;  /* 0x0000000000077919 */ /* 0x000e240000008800 */
[----:B0-----:R-:W-:-:S05]  /*0140*/  LEA R6, R7, R0, 0x18 ;  /* 0x0000000007067211 */ /* 0x001fca00078ec0ff */
[----:B------:R-:W-:-:S04]  /*0150*/  IMAD R7, R17, 0x104, R6 ;  /* 0x0000010411077824 */ /* 0x000fc800078e0206 */
[C---:B------:R-:W-:Y:S02]  /*0160*/  IMAD R0, R8.reuse, 0x4, R7 ;  /* 0x0000000408007824 */ /* 0x040fe400078e0207 */
[----:B------:R-:W-:Y:S02]  /*0170*/  IMAD R8, R8, 0x4, R6 ;  /* 0x0000000408087824 */ /* 0x000fe400078e0206 */
[----:B------:R-:W-:Y:S02]  /*0180*/  VIADD R6, R7, 0x208c ;  /* 0x0000208c07067836 */ /* 0x000fe40000000000 */
[----:B------:R-:W-:Y:S01]  /*0190*/  VIADD R7, R8, 0x208 ;  /* 0x0000020808077836 */ /* 0x000fe20000000000 */
[----:B--2---:R0:W-:Y:S04]  /*01a0*/  STS [R0], R9 ;  /* 0x0000000900007388 */ /* 0x0041e80000000800 */
[----:B---3--:R0:W-:Y:S04]  /*01b0*/  STS [R0+0x80], R11 ;  /* 0x0000800b00007388 */ /* 0x0081e80000000800 */
[----:B----4-:R0:W-:Y:S04]  /*01c0*/  STS [R0+0x2080], R13 ;  /* 0x0020800d00007388 */ /* 0x0101e80000000800 */
[----:B-----5:R0:W-:Y:S01]  /*01d0*/  STS [R0+0x2100], R15 ;  /* 0x0021000f00007388 */ /* 0x0201e20000000800 */
[----:B------:R-:W-:Y:S06]  /*01e0*/  BAR.SYNC.DEFER_BLOCKING 0x0 ;  /* 0x0000000000007b1d */ /* 0x000fec0000010000 */
.L_x_4:
[----:B------:R-:W-:Y:S01]  /*01f0*/  LDS R8, [R0] ;  /* 0x0000000000087984 */ /* 0x000fe20000000800 */
[----:B------:R-:W-:-:S03]  /*0200*/  UIADD3 UR4, UPT, UPT, UR4, 0x10, URZ ;  /* 0x0000001004047890 */ /* 0x000fc6000fffe0ff */
[----:B01----:R-:W-:Y:S01]  /*0210*/  LDS R9, [R6+-0x208c] ;  /* 0xffdf740006097984 */ /* 0x003fe20000000800 */
[----:B------:R-:W-:-:S03]  /*0220*/  UISETP.NE.AND UP0, UPT, UR4, 0x2180, UPT ;  /* 0x000021800400788c */ /* 0x000fc6000bf05270 */
[----:B------:R-:W0:Y:S02]  /*0230*/  LDS R10, [R7+-0x208] ;  /* 0xfffdf800070a7984 */ /* 0x000e240000000800 */
[----:B0-----:R-:W-:Y:S02]  /*0240*/  VIADDMNMX R9, R10, R9, R8, PT ;  /* 0x000000090a097246 */ /* 0x001fe40003800108 */
[----:B------:R-:W-:Y:S04]  /*0250*/  LDS R8, [R0+0x80] ;  /* 0x0000800000087984 */ /* 0x000fe80000000800 */
[----:B------:R-:W-:Y:S04]  /*0260*/  STS [R0], R9 ;  /* 0x0000000900007388 */ /* 0x000fe80000000800 */
[----:B------:R-:W-:Y:S04]  /*0270*/  LDS R11, [R6+-0x208c] ;  /* 0xffdf7400060b7984 */ /* 0x000fe80000000800 */
[----:B------:R-:W0:Y:S02]  /*0280*/  LDS R10, [R7+-0x188] ;  /* 0xfffe7800070a7984 */ /* 0x000e240000000800 */
[----:B0-----:R-:W-:-:S02]  /*0290*/  VIADDMNMX R11, R10, R11, R8, PT ;  /* 0x0000000b0a0b7246 */ /* 0x001fc40003800108 */
[----:B------:R-:W-:Y:S04]  /*02a0*/  LDS R8, [R0+0x2080] ;  /* 0x0020800000087984 */ /* 0x000fe80000000800 */
[----:B------:R-:W-:Y:S04]  /*02b0*/  STS [R0+0x80], R11 ;  /* 0x0000800b00007388 */ /* 0x000fe80000000800 */
[----:B------:R-:W-:Y:S04]  /*02c0*/  LDS R13, [R6+-0xc] ;  /* 0xfffff400060d7984 */ /* 0x000fe80000000800 */
[----:B------:R-:W0:Y:S02]  /*02d0*/  LDS R10, [R7+-0x208] ;  /* 0xfffdf800070a7984 */ /* 0x000e240000000800 */
[----:B0-----:R-:W-:-:S02]  /*02e0*/  VIADDMNMX R13, R10, R13, R8, PT ;  /* 0x0000000d0a0d7246 */ /* 0x001fc40003800108 */
[----:B------:R-:W-:Y:S04]  /*02f0*/  LDS R8, [R0+0x2100] ;  /* 0x0021000000087984 */ /* 0x000fe80000000800 */
[----:B------:R-:W-:Y:S04]  /*0300*/  STS [R0+0x2080], R13 ;  /* 0x0020800d00007388 */ /* 0x000fe80000000800 */
[----:B------:R-:W-:Y:S04]  /*0310*/  LDS R9, [R6+-0xc] ;  /* 0xfffff40006097984 */ /* 0x000fe80000000800 */
[----:B------:R-:W0:Y:S02]  /*0320*/  LDS R10, [R7+-0x188] ;  /* 0xfffe7800070a7984 */ /* 0x000e240000000800 */
[----:B0-----:R-:W-:-:S05]  /*0330*/  VIADDMNMX R9, R10, R9, R8, PT ;  /* 0x000000090a097246 */ /* 0x001fca0003800108 */
[----:B------:R-:W-:Y:S01]  /*0340*/  STS [R0+0x2100], R9 ;  /* 0x0021000900007388 */ /* 0x000fe20000000800 */
[----:B------:R-:W-:Y:S06]  /*0350*/  BAR.SYNC.DEFER_BLOCKING 0x0 ;  /* 0x0000000000007b1d */ /* 0x000fec0000010000 */
[----:B------:R-:W-:Y:S04]  /*0360*/  LDS R8, [R0] ;  /* 0x0000000000087984 */ /* 0x000fe80000000800 */
[----:B------:R-:W-:Y:S04]  /*0370*/  LDS R11, [R6+-0x2088] ;  /* 0xffdf7800060b7984 */ /* 0x000fe80000000800 */
[----:B------:R-:W0:Y:S02]  /*0380*/  LDS R10, [R7+-0x104] ;  /* 0xfffefc00070a7984 */ /* 0x000e240000000800 */
[----:B0-----:R-:W-:-:S02]  /*0390*/  VIADDMNMX R11, R10, R11, R8, PT ;  /* 0x0000000b0a0b7246 */ /* 0x001fc40003800108 */
        /* <DEDUP_REMOVED lines=19> */
[----:B------:R-:W0:Y:S02]  /*04d0*/  LDS R10, [R7] ;  /* 0x00000000070a7984 */ /* 0x000e240000000800 */
[----:B0-----:R-:W-:-:S02]  /*04e0*/  VIADDMNMX R13, R10, R13, R8, PT ;  /* 0x0000000d0a0d7246 */ /* 0x001fc40003800108 */
[----:B------:R-:W-:Y:S04]  /*04f0*/  LDS R8, [R0+0x80] ;  /* 0x0000800000087984 */ /* 0x000fe80000000800 */
[----:B------:R-:W-:Y:S04]  /*0500*/  STS [R0], R13 ;  /* 0x0000000d00007388 */ /* 0x000fe80000000800 */
[----:B------:R-:W-:Y:S04]  /*0510*/  LDS R9, [R6+-0x2084] ;  /* 0xffdf7c0006097984 */ /* 0x000fe80000000800 */
[----:B------:R-:W0:Y:S02]  /*0520*/  LDS R10, [R7+0x80] ;  /* 0x00008000070a7984 */ /* 0x000e240000000800 */
[----:B0-----:R-:W-:-:S02]  /*0530*/  VIADDMNMX R9, R10, R9, R8, PT ;  /* 0x000000090a097246 */ /* 0x001fc40003800108 */
[----:B------:R-:W-:Y:S04]  /*0540*/  LDS R8, [R0+0x2080] ;  /* 0x0020800000087984 */ /* 0x000fe80000000800 */
[----:B------:R-:W-:Y:S04]  /*0550*/  STS [R0+0x80], R9 ;  /* 0x0000800900007388 */ /* 0x000fe80000000800 */
[----:B------:R-:W-:Y:S04]  /*0560*/  LDS R11, [R6+-0x4] ;  /* 0xfffffc00060b7984 */ /* 0x000fe80000000800 */
[----:B------:R-:W0:Y:S02]  /*0570*/  LDS R10, [R7] ;  /* 0x00000000070a7984 */ /* 0x000e240000000800 */
[----:B0-----:R-:W-:-:S02]  /*0580*/  VIADDMNMX R11, R10, R11, R8, PT ;  /* 0x0000000b0a0b7246 */ /* 0x001fc40003800108 */
[----:B------:R-:W-:Y:S04]  /*0590*/  LDS R8, [R0+0x2100] ;  /* 0x0021000000087984 */ /* 0x000fe80000000800 */
[----:B------:R-:W-:Y:S04]  /*05a0*/  STS [R0+0x2080], R11 ;  /* 0x0020800b00007388 */ /* 0x000fe80000000800 */
[----:B------:R-:W-:Y:S04]  /*05b0*/  LDS R13, [R6+-0x4] ;  /* 0xfffffc00060d7984 */ /* 0x000fe80000000800 */
[----:B------:R-:W0:Y:S02]  /*05c0*/  LDS R10, [R7+0x80] ;  /* 0x00008000070a7984 */ /* 0x000e240000000800 */
[----:B0-----:R-:W-:-:S05]  /*05d0*/  VIADDMNMX R13, R10, R13, R8, PT ;  /* 0x0000000d0a0d7246 */ /* 0x001fca0003800108 */
[----:B------:R-:W-:Y:S01]  /*05e0*/  STS [R0+0x2100], R13 ;  /* 0x0021000d00007388 */ /* 0x000fe20000000800 */
[----:B------:R-:W-:Y:S06]  /*05f0*/  BAR.SYNC.DEFER_BLOCKING 0x0 ;  /* 0x0000000000007b1d */ /* 0x000fec0000010000 */
[----:B------:R-:W-:Y:S04]  /*0600*/  LDS R8, [R0] ;  /* 0x0000000000087984 */ /* 0x000fe80000000800 */
[----:B------:R-:W-:Y:S04]  /*0610*/  LDS R9, [R6+-0x2080] ;  /* 0xffdf800006097984 */ /* 0x000fe80000000800 */
[----:B------:R-:W0:Y:S02]  /*0620*/  LDS R10, [R7+0x104] ;  /* 0x00010400070a7984 */ /* 0x000e240000000800 */
        /* <DEDUP_REMOVED lines=8> */
[----:B------:R-:W-:Y:S04]  /*06b0*/  LDS R13, [R6] ;  /* 0x00000000060d7984 */ /* 0x000fe80000000800 */
[----:B------:R-:W0:Y:S02]  /*06c0*/  LDS R10, [R7+0x104] ;  /* 0x00010400070a7984 */ /* 0x000e240000000800 */
[----:B0-----:R-:W-:-:S02]  /*06d0*/  VIADDMNMX R13, R10, R13, R8, PT ;  /* 0x0000000d0a0d7246 */ /* 0x001fc40003800108 */
[----:B------:R-:W-:Y:S04]  /*06e0*/  LDS R8, [R0+0x2100] ;  /* 0x0021000000087984 */ /* 0x000fe80000000800 */
[----:B------:R-:W-:Y:S04]  /*06f0*/  STS [R0+0x2080], R13 ;  /* 0x0020800d00007388 */ /* 0x000fe80000000800 */
[----:B------:R0:W-:Y:S04]  /*0700*/  LDS R9, [R6] ;  /* 0x0000000006097984 */ /* 0x0001e80000000800 */
[----:B------:R1:W2:Y:S01]  /*0710*/  LDS R10, [R7+0x184] ;  /* 0x00018400070a7984 */ /* 0x0002a20000000800 */
[----:B0-----:R-:W-:-:S02]  /*0720*/  VIADD R6, R6, 0x10 ;  /* 0x0000001006067836 */ /* 0x001fc40000000000 */
[----:B-1----:R-:W-:Y:S01]  /*0730*/  VIADD R7, R7, 0x410 ;  /* 0x0000041007077836 */ /* 0x002fe20000000000 */
[----:B--2---:R-:W-:-:S05]  /*0740*/  VIADDMNMX R9, R10, R9, R8, PT ;  /* 0x000000090a097246 */ /* 0x004fca0003800108 */
[----:B------:R1:W-:Y:S01]  /*0750*/  STS [R0+0x2100], R9 ;  /* 0x0021000900007388 */ /* 0x0003e20000000800 */
[----:B------:R-:W-:Y:S06]  /*0760*/  BAR.SYNC.DEFER_BLOCKING 0x0 ;  /* 0x0000000000007b1d */ /* 0x000fec0000010000 */
[----:B------:R-:W-:Y:S05]  /*0770*/  BRA.U UP0, `(.L_x_4) ;  /* 0xfffffff9009c7547 */ /* 0x000fea000b83ffff */
[----:B------:R-:W0:Y:S04]  /*0780*/  LDS R7, [R0] ;  /* 0x0000000000077984 */ /* 0x000e280000000800 */
[----:B-1----:R-:W1:Y:S04]  /*0790*/  LDS R9, [R0+0x80] ;  /* 0x0000800000097984 */ /* 0x002e680000000800 */
[----:B------:R-:W2:Y:S04]  /*07a0*/  LDS R11, [R0+0x2080] ;  /* 0x00208000000b7984 */ /* 0x000ea80000000800 */
[----:B------:R-:W3:Y:S04]  /*07b0*/  LDS R13, [R0+0x2100] ;  /* 0x00210000000d7984 */ /* 0x000ee80000000800 */
[----:B0-----:R-:W-:Y:S04]  /*07c0*/  STG.E desc[UR6][R2.64], R7 ;  /* 0x0000000702007986 */ /* 0x001fe8000c101906 */
[----:B-1----:R-:W-:Y:S04]  /*07d0*/  STG.E desc[UR6][R2.64+0x80], R9 ;  /* 0x0000800902007986 */ /* 0x002fe8000c101906 */
[----:B--2---:R-:W-:Y:S04]  /*07e0*/  STG.E desc[UR6][R4.64], R11 ;  /* 0x0000000b04007986 */ /* 0x004fe8000c101906 */
[----:B---3--:R-:W-:Y:S01]  /*07f0*/  STG.E desc[UR6][R4.64+0x80], R13 ;  /* 0x0000800d04007986 */ /* 0x008fe2000c101906 */
[----:B------:R-:W-:Y:S05]  /*0800*/  EXIT ;  /* 0x000000000000794d */ /* 0x000fea0003800000 */
.L_x_5:
        /* <DEDUP_REMOVED lines=15> */
.L_x_8:


//--------------------- .nv.shared._Z13phase3_kernelPiiiii --------------------------
	.section	.nv.shared._Z13phase3_kernelPiiiii,"aw",@nobits
	.sectionflags	@""
	.align	4
.nv.shared._Z13phase3_kernelPiiiii:
	.zero		50176


//--------------------- .nv.shared.reserved.0     --------------------------
	.section	.nv.shared.reserved.0,"aw",@nobits
	.weak		__nv_reservedSMEM_offset_0_alias
	.size		__nv_reservedSMEM_offset_0_alias, 0, 64
	.other		__nv_reservedSMEM_offset_0_alias,@"STO_CUDA_RESERVED_SHARED STV_DEFAULT"
__nv_reservedSMEM_offset_0_alias:
	.zero		0
	.zero		64


//--------------------- .nv.shared._Z13phase2_kernelPiii --------------------------
	.section	.nv.shared._Z13phase2_kernelPiii,"aw",@nobits
	.sectionflags	@""
	.align	4
.nv.shared._Z13phase2_kernelPiii:
	.zero		34304


//--------------------- .nv.shared._Z13phase1_kernelPiii --------------------------
	.section	.nv.shared._Z13phase1_kernelPiii,"aw",@nobits
	.sectionflags	@""
	.align	4
.nv.shared._Z13phase1_kernelPiii:
	.zero		17664


//--------------------- .nv.constant0._Z13phase3_kernelPiiiii --------------------------
	.section	.nv.constant0._Z13phase3_kernelPiiiii,"a",@progbits
	.sectionflags	@""
	.align	4
.nv.constant0._Z13phase3_kernelPiiiii:
	.zero		920


//--------------------- .nv.constant0._Z13phase2_kernelPiii --------------------------
	.section	.nv.constant0._Z13phase2_kernelPiii,"a",@progbits
	.sectionflags	@""
	.align	4
.nv.constant0._Z13phase2_kernelPiii:
	.zero		912


//--------------------- .nv.constant0._Z13phase1_kernelPiii --------------------------
	.section	.nv.constant0._Z13phase1_kernelPiii,"a",@progbits
	.sectionflags	@""
	.align	4
.nv.constant0._Z13phase1_kernelPiii:
	.zero		912


//--------------------- SYMBOLS --------------------------

	.type		.nv.reservedSmem.offset0,@object
	.size		.nv.reservedSmem.offset0,0x4
	.type		.nv.reservedSmem.cap,@object
	.size		.nv.reservedSmem.cap,0x4
